def matmul_kernel(
    a_ptr,
    b_ptr,
    c_ptr,
    M,
    N,
    K,
    stride_am,
    stride_ak,
    stride_bk,
    stride_bn,
    stride_cm,
    stride_cn,
    BLOCK_M: tl.constexpr,
    BLOCK_N: tl.constexpr,
    BLOCK_K: tl.constexpr,
    GROUP_M: tl.constexpr,
):
    pid = tl.program_id(axis=0)
    num_pid_m = tl.cdiv(M, BLOCK_M)
    num_pid_n = tl.cdiv(N, BLOCK_N)
    num_pid_in_group = GROUP_M * num_pid_n
    group_id = pid // num_pid_in_group
    first_pid_m = group_id * GROUP_M
    group_size_m = min(num_pid_m - first_pid_m, GROUP_M)
    pid_m = first_pid_m + ((pid % num_pid_in_group) % group_size_m)
    pid_n = (pid % num_pid_in_group) // group_size_m

    offs_am = (pid_m * BLOCK_M + tl.arange(0, BLOCK_M)) % M
    offs_bn = (pid_n * BLOCK_N + tl.arange(0, BLOCK_N)) % N
    offs_k = tl.arange(0, BLOCK_K)
    a_ptrs = a_ptr + offs_am[:, None] * stride_am + offs_k[None, :] * stride_ak
    b_ptrs = b_ptr + offs_k[:, None] * stride_bk + offs_bn[None, :] * stride_bn

    acc = tl.zeros((BLOCK_M, BLOCK_N), dtype=tl.float32)
    for kk in range(0, tl.cdiv(K, BLOCK_K)):
        a = tl.load(a_ptrs, mask=offs_k[None, :] < K - kk * BLOCK_K, other=0.0)
        b = tl.load(b_ptrs, mask=offs_k[:, None] < K - kk * BLOCK_K, other=0.0)
        acc = tl.dot(a, b, acc)
        a_ptrs += BLOCK_K * stride_ak
        b_ptrs += BLOCK_K * stride_bk

    c = acc.to(c_ptr.dtype.element_ty)
    offs_cm = pid_m * BLOCK_M + tl.arange(0, BLOCK_M)
    offs_cn = pid_n * BLOCK_N + tl.arange(0, BLOCK_N)
    c_ptrs = c_ptr + offs_cm[:, None] * stride_cm + offs_cn[None, :] * stride_cn
    mask = (offs_cm[:, None] < M) & (offs_cn[None, :] < N)
    tl.store(c_ptrs, c, mask=mask)

# config = {"BLOCK_K": 64, "BLOCK_M": 512, "BLOCK_N": 64, "GROUP_M": 8, "arch": "sm_90", "dtype": "fp32", "num_ctas": 4, "num_stages": 3, "num_warps": 4}
# arch = sm_90


// ===== COMPILED SASS (sm_90a) =====

	.target	sm_90a

	.elftype	@"ET_EXEC"


//--------------------- .note.nv.tkinfo           --------------------------
	.section	.note.nv.tkinfo,"",@"SHT_NOTE"
	.sectionflags	@"SHF_NOTE_NV_TKINFO"
	.tkinfo
        /*0018*/ 	.word	0x00000002
        /*0030*/ 	.string	""
        /*0030*/ 	.string	"ptxas"
        /*0030*/ 	.string	"Cuda compilation tools, release 13.0, V13.0.88"
        /*0030*/ 	.string	"Build cuda_13.0.r13.0/compiler.36424714_0"
        /*0030*/ 	.string	"-v  -suppress-debug-info  -lineinfo  -arch sm_90a "



//--------------------- .note.nv.cuinfo           --------------------------
	.section	.note.nv.cuinfo,"",@"SHT_NOTE"
	.sectionflags	@"SHF_NOTE_NV_CUINFO"
        /*0018*/ 	.short	0x0002
        /*001a*/ 	.short	0x005a
        /*001c*/ 	.short	0x0082
	.zero		2


//--------------------- .nv.info                  --------------------------
	.section	.nv.info,"",@"SHT_CUDA_INFO"
	.align	4


	//----- nvinfo : EIATTR_REGCOUNT
	.align		4
        /*0000*/ 	.byte	0x04, 0x2f
        /*0002*/ 	.short	(.L_1 - .L_0)
	.align		4
.L_0:
        /*0004*/ 	.word	index@(matmul_kernel)
        /*0008*/ 	.word	0x000000ff


	//----- nvinfo : EIATTR_FRAME_SIZE
	.align		4
.L_1:
        /*000c*/ 	.byte	0x04, 0x11
        /*000e*/ 	.short	(.L_3 - .L_2)
	.align		4
.L_2:
        /*0010*/ 	.word	index@(matmul_kernel)
        /*0014*/ 	.word	0x00000110


	//----- nvinfo : EIATTR_MIN_STACK_SIZE
	.align		4
.L_3:
        /*0018*/ 	.byte	0x04, 0x12
        /*001a*/ 	.short	(.L_5 - .L_4)
	.align		4
.L_4:
        /*001c*/ 	.word	index@(matmul_kernel)
        /*0020*/ 	.word	0x00000110
.L_5:


//--------------------- .nv.compat                --------------------------
	.section	.nv.compat,"",@"SHT_CUDA_COMPAT_INFO"
	.align	4
        /*0000*/ 	.byte	0x02, 0x09, 0x01, 0x00, 0x02, 0x02, 0x04, 0x00, 0x02, 0x05, 0x05, 0x00, 0x03, 0x07, 0x01, 0x01
        /*0010*/ 	.byte	0x02, 0x03, 0x00, 0x00, 0x02, 0x06, 0x01, 0x00, 0x04, 0x0b, 0x08, 0x00, 0x00, 0x00, 0x00, 0x00
        /*0020*/ 	.byte	0x00, 0x00, 0x00, 0x00


//--------------------- .nv.info.matmul_kernel    --------------------------
	.section	.nv.info.matmul_kernel,"",@"SHT_CUDA_INFO"
	.sectionflags	@""
	.align	4


	//----- nvinfo : EIATTR_CUDA_API_VERSION
	.align		4
        /*0000*/ 	.byte	0x04, 0x37
        /*0002*/ 	.short	(.L_7 - .L_6)
.L_6:
        /*0004*/ 	.word	0x00000082


	//----- nvinfo : EIATTR_KPARAM_INFO
	.align		4
.L_7:
        /*0008*/ 	.byte	0x04, 0x17
        /*000a*/ 	.short	(.L_9 - .L_8)
.L_8:
        /*000c*/ 	.word	0x00000000
        /*0010*/ 	.short	0x000d
        /*0012*/ 	.short	0x0048
        /*0014*/ 	.byte	0x00, 0xf4, 0x21, 0x00


	//----- nvinfo : EIATTR_KPARAM_INFO
	.align		4
.L_9:
        /*0018*/ 	.byte	0x04, 0x17
        /*001a*/ 	.short	(.L_11 - .L_10)
.L_10:
        /*001c*/ 	.word	0x00000000
        /*0020*/ 	.short	0x000c
        /*0022*/ 	.short	0x0040
        /*0024*/ 	.byte	0x00, 0xf4, 0x21, 0x00


	//----- nvinfo : EIATTR_KPARAM_INFO
	.align		4
.L_11:
        /*0028*/ 	.byte	0x04, 0x17
        /*002a*/ 	.short	(.L_13 - .L_12)
.L_12:
        /*002c*/ 	.word	0x00000000
        /*0030*/ 	.short	0x000b
        /*0032*/ 	.short	0x0038
        /*0034*/ 	.byte	0x00, 0xf0, 0x11, 0x00


	//----- nvinfo : EIATTR_KPARAM_INFO
	.align		4
.L_13:
        /*0038*/ 	.byte	0x04, 0x17
        /*003a*/ 	.short	(.L_15 - .L_14)
.L_14:
        /*003c*/ 	.word	0x00000000
        /*0040*/ 	.short	0x000a
        /*0042*/ 	.short	0x0034
        /*0044*/ 	.byte	0x00, 0xf0, 0x11, 0x00


	//----- nvinfo : EIATTR_KPARAM_INFO
	.align		4
.L_15:
        /*0048*/ 	.byte	0x04, 0x17
        /*004a*/ 	.short	(.L_17 - .L_16)
.L_16:
        /*004c*/ 	.word	0x00000000
        /*0050*/ 	.short	0x0009
        /*0052*/ 	.short	0x0030
        /*0054*/ 	.byte	0x00, 0xf0, 0x11, 0x00


	//----- nvinfo : EIATTR_KPARAM_INFO
	.align		4
.L_17:
        /*0058*/ 	.byte	0x04, 0x17
        /*005a*/ 	.short	(.L_19 - .L_18)
.L_18:
        /*005c*/ 	.word	0x00000000
        /*0060*/ 	.short	0x0008
        /*0062*/ 	.short	0x002c
        /*0064*/ 	.byte	0x00, 0xf0, 0x11, 0x00


	//----- nvinfo : EIATTR_KPARAM_INFO
	.align		4
.L_19:
        /*0068*/ 	.byte	0x04, 0x17
        /*006a*/ 	.short	(.L_21 - .L_20)
.L_20:
        /*006c*/ 	.word	0x00000000
        /*0070*/ 	.short	0x0007
        /*0072*/ 	.short	0x0028
        /*0074*/ 	.byte	0x00, 0xf0, 0x11, 0x00


	//----- nvinfo : EIATTR_KPARAM_INFO
	.align		4
.L_21:
        /*0078*/ 	.byte	0x04, 0x17
        /*007a*/ 	.short	(.L_23 - .L_22)
.L_22:
        /*007c*/ 	.word	0x00000000
        /*0080*/ 	.short	0x0006
        /*0082*/ 	.short	0x0024
        /*0084*/ 	.byte	0x00, 0xf0, 0x11, 0x00


	//----- nvinfo : EIATTR_KPARAM_INFO
	.align		4
.L_23:
        /*0088*/ 	.byte	0x04, 0x17
        /*008a*/ 	.short	(.L_25 - .L_24)
.L_24:
        /*008c*/ 	.word	0x00000000
        /*0090*/ 	.short	0x0005
        /*0092*/ 	.short	0x0020
        /*0094*/ 	.byte	0x00, 0xf0, 0x11, 0x00


	//----- nvinfo : EIATTR_KPARAM_INFO
	.align		4
.L_25:
        /*0098*/ 	.byte	0x04, 0x17
        /*009a*/ 	.short	(.L_27 - .L_26)
.L_26:
        /*009c*/ 	.word	0x00000000
        /*00a0*/ 	.short	0x0004
        /*00a2*/ 	.short	0x001c
        /*00a4*/ 	.byte	0x00, 0xf0, 0x11, 0x00


	//----- nvinfo : EIATTR_KPARAM_INFO
	.align		4
.L_27:
        /*00a8*/ 	.byte	0x04, 0x17
        /*00aa*/ 	.short	(.L_29 - .L_28)
.L_28:
        /*00ac*/ 	.word	0x00000000
        /*00b0*/ 	.short	0x0003
        /*00b2*/ 	.short	0x0018
        /*00b4*/ 	.byte	0x00, 0xf0, 0x11, 0x00


	//----- nvinfo : EIATTR_KPARAM_INFO
	.align		4
.L_29:
        /*00b8*/ 	.byte	0x04, 0x17
        /*00ba*/ 	.short	(.L_31 - .L_30)
.L_30:
        /*00bc*/ 	.word	0x00000000
        /*00c0*/ 	.short	0x0002
        /*00c2*/ 	.short	0x0010
        /*00c4*/ 	.byte	0x00, 0xf4, 0x21, 0x00


	//----- nvinfo : EIATTR_KPARAM_INFO
	.align		4
.L_31:
        /*00c8*/ 	.byte	0x04, 0x17
        /*00ca*/ 	.short	(.L_33 - .L_32)
.L_32:
        /*00cc*/ 	.word	0x00000000
        /*00d0*/ 	.short	0x0001
        /*00d2*/ 	.short	0x0008
        /*00d4*/ 	.byte	0x00, 0xf4, 0x21, 0x00


	//----- nvinfo : EIATTR_KPARAM_INFO
	.align		4
.L_33:
        /*00d8*/ 	.byte	0x04, 0x17
        /*00da*/ 	.short	(.L_35 - .L_34)
.L_34:
        /*00dc*/ 	.word	0x00000000
        /*00e0*/ 	.short	0x0000
        /*00e2*/ 	.short	0x0000
        /*00e4*/ 	.byte	0x00, 0xf4, 0x21, 0x00


	//----- nvinfo : EIATTR_EXPLICIT_CLUSTER
	.align		4
.L_35:
        /*00e8*/ 	.byte	0x01, 0x3e
	.zero		2


	//----- nvinfo : EIATTR_CTA_PER_CLUSTER
	.align		4
        /*00ec*/ 	.byte	0x04, 0x3d
        /*00ee*/ 	.short	(.L_37 - .L_36)
.L_36:
        /*00f0*/ 	.word	0x00000004
        /*00f4*/ 	.word	0x00000001
        /*00f8*/ 	.word	0x00000001


	//----- nvinfo : EIATTR_SPARSE_MMA_MASK
	.align		4
.L_37:
        /*00fc*/ 	.byte	0x03, 0x50
        /*00fe*/ 	.short	0x0000


	//----- nvinfo : EIATTR_MAXREG_COUNT
	.align		4
        /*0100*/ 	.byte	0x03, 0x1b
        /*0102*/ 	.short	0x00ff


	//----- nvinfo : EIATTR_NUM_BARRIERS
	.align		4
        /*0104*/ 	.byte	0x02, 0x4c
        /*0106*/ 	.byte	0x01
	.zero		1


	//----- nvinfo : EIATTR_ANNOTATIONS
	.align		4
        /*0108*/ 	.byte	0x04, 0x55
        /*010a*/ 	.short	(.L_39 - .L_38)


	//   ....[0]....
.L_38:
        /*010c*/ 	.word	0x00000001
        /*0110*/ 	.byte	0x30, 0x0c, 0x00, 0x00, 0x01, 0x00, 0x00, 0x00, 0x70, 0x0c, 0x00, 0x00, 0x01, 0x00, 0x00, 0x00
        /* <DEDUP_REMOVED lines=77> */
        /*05f0*/ 	.byte	0xe0, 0x9f, 0x00, 0x00, 0x01, 0x00, 0x00, 0x00, 0x50, 0xb0, 0x00, 0x00


	//----- nvinfo : EIATTR_MERCURY_ISA_VERSION
	.align		4
.L_39:
        /*05fc*/ 	.byte	0x03, 0x5f
        /*05fe*/ 	.short	0x0101


	//----- nvinfo : EIATTR_EXIT_INSTR_OFFSETS
	.align		4
        /*0600*/ 	.byte	0x04, 0x1c
        /*0602*/ 	.short	(.L_41 - .L_40)


	//   ....[0]....
.L_40:
        /*0604*/ 	.word	0x0000cf60


	//   ....[1]....
        /*0608*/ 	.word	0x0000cf80


	//----- nvinfo : EIATTR_REQNTID
	.align		4
.L_41:
        /*060c*/ 	.byte	0x04, 0x10
        /*060e*/ 	.short	(.L_43 - .L_42)
.L_42:
        /*0610*/ 	.word	0x00000080
        /*0614*/ 	.word	0x00000001
        /*0618*/ 	.word	0x00000001


	//----- nvinfo : EIATTR_CBANK_PARAM_SIZE
	.align		4
.L_43:
        /*061c*/ 	.byte	0x03, 0x19
        /*061e*/ 	.short	0x0050


	//----- nvinfo : EIATTR_PARAM_CBANK
	.align		4
        /*0620*/ 	.byte	0x04, 0x0a
        /*0622*/ 	.short	(.L_45 - .L_44)
	.align		4
.L_44:
        /*0624*/ 	.word	index@(.nv.constant0.matmul_kernel)
        /*0628*/ 	.short	0x0210
        /*062a*/ 	.short	0x0050


	//----- nvinfo : EIATTR_SW_WAR
	.align		4
.L_45:
        /*062c*/ 	.byte	0x04, 0x36
        /*062e*/ 	.short	(.L_47 - .L_46)
.L_46:
        /*0630*/ 	.word	0x00000008
.L_47:


//--------------------- .nv.callgraph             --------------------------
	.section	.nv.callgraph,"",@"SHT_CUDA_CALLGRAPH"
	.align	4
	.sectionentsize	8
	.align		4
        /*0000*/ 	.word	0x00000000
	.align		4
        /*0004*/ 	.word	0xffffffff
	.align		4
        /*0008*/ 	.word	0x00000000
	.align		4
        /*000c*/ 	.word	0xfffffffe
	.align		4
        /*0010*/ 	.word	0x00000000
	.align		4
        /*0014*/ 	.word	0xfffffffd
	.align		4
        /*0018*/ 	.word	0x00000000
	.align		4
        /*001c*/ 	.word	0xfffffffc


//--------------------- .text.matmul_kernel       --------------------------
	.section	.text.matmul_kernel,"ax",@progbits
	.align	128
        .global         matmul_kernel
        .type           matmul_kernel,@function
        .size           matmul_kernel,(.L_x_3 - matmul_kernel)
        .other          matmul_kernel,@"STO_CUDA_ENTRY STV_DEFAULT"
matmul_kernel:
.text.matmul_kernel:
[----:B------:R-:W1:Y:S08]  /*0000*/  LDC R1, c[0x0][0x28] ;  /* 0x00000a00ff017b82 */ /* 0x000e700000000800 */
[----:B------:R-:W2:Y:S01]  /*0010*/  LDC.64 R156, c[0x0][0x228] ;  /* 0x00008a00ff9c7b82 */ /* 0x000ea20000000a00 */
[----:B------:R-:W3:Y:S01]  /*0020*/  S2R R178, SR_TID.X ;  /* 0x0000000000b27919 */ /* 0x000ee20000002100 */
[----:B------:R-:W-:Y:S01]  /*0030*/  UMOV UR8, 0x400 ;  /* 0x0000040000087882 */ /* 0x000fe20000000000 */
[----:B------:R-:W-:Y:S01]  /*0040*/  ULDC.64 UR16, c[0x0][0x208] ;  /* 0x0000820000107ab9 */ /* 0x000fe20000000a00 */
[----:B-1----:R-:W-:Y:S01]  /*0050*/  VIADD R1, R1, 0xfffffef0 ;  /* 0xfffffef001017836 */ /* 0x002fe20000000000 */
[----:B------:R-:W-:-:S03]  /*0060*/  ULDC UR9, c[0x0][0x240] ;  /* 0x0000900000097ab9 */ /* 0x000fc60000000800 */
[----:B------:R-:W1:Y:S08]  /*0070*/  S2UR UR4, SR_CTAID.X ;  /* 0x00000000000479c3 */ /* 0x000e700000002500 */
[----:B------:R-:W4:Y:S01]  /*0080*/  S2UR UR6, SR_CgaCtaId ;  /* 0x00000000000679c3 */ /* 0x000f220000008800 */
[----:B--2---:R-:W-:-:S07]  /*0090*/  VIADD R0, R157, 0x3f ;  /* 0x0000003f9d007836 */ /* 0x004fce0000000000 */
[----:B------:R-:W2:Y:S01]  /*00a0*/  LDC.64 R234, c[0x0][0x238] ;  /* 0x00008e00ffea7b82 */ /* 0x000ea20000000a00 */
[----:B------:R-:W-:Y:S02]  /*00b0*/  LOP3.LUT R209, RZ, R157, RZ, 0x33, !PT ;  /* 0x0000009dffd17212 */ /* 0x000fe400078e33ff */
[----:B------:R-:W-:Y:S02]  /*00c0*/  SHF.R.S32.HI R3, RZ, 0x1f, R0 ;  /* 0x0000001fff037819 */ /* 0x000fe40000011400 */
[----:B-1----:R-:W-:Y:S01]  /*00d0*/  I2FP.F32.U32 R5, UR4 ;  /* 0x0000000400057c45 */ /* 0x002fe20008201000 */
[----:B------:R-:W-:Y:S01]  /*00e0*/  ULDC UR4, c[0x0][0x150] ;  /* 0x0000540000047ab9 */ /* 0x000fe20000000800 */
[----:B------:R-:W-:Y:S02]  /*00f0*/  LEA.HI R3, R3, R0, RZ, 0x6 ;  /* 0x0000000003037211 */ /* 0x000fe400078f30ff */
[----:B---3--:R-:W-:Y:S01]  /*0100*/  LOP3.LUT R88, R178, 0x7f, RZ, 0xc0, !PT ;  /* 0x0000007fb2587812 */ /* 0x008fe200078ec0ff */
[----:B------:R-:W-:Y:S01]  /*0110*/  FMUL R5, R5, UR4 ;  /* 0x0000000405057c20 */ /* 0x000fe20008400000 */
[----:B------:R-:W-:Y:S01]  /*0120*/  SHF.R.S32.HI R3, RZ, 0x6, R3 ;  /* 0x00000006ff037819 */ /* 0x000fe20000011403 */
[----:B----4-:R-:W-:-:S02]  /*0130*/  USHF.L.U32 UR5, UR6, 0x7, URZ ;  /* 0x0000000706057899 */ /* 0x010fc4000800063f */
[----:B------:R-:W-:Y:S02]  /*0140*/  ULEA UR8, UR6, UR8, 0x18 ;  /* 0x0000000806087291 */ /* 0x000fe4000f8ec03f */
[----:B------:R-:W-:Y:S01]  /*0150*/  IMAD.SHL.U32 R4, R3, 0x8, RZ ;  /* 0x0000000803047824 */ /* 0x000fe200078e00ff */
[----:B------:R-:W1:Y:S01]  /*0160*/  F2I.U32.TRUNC.NTZ R5, R5 ;  /* 0x0000000500057305 */ /* 0x000e62000020f000 */
[----:B------:R-:W-:Y:S01]  /*0170*/  ULOP3.LUT UR5, UR5, 0x180, URZ, 0xc0, !UPT ;  /* 0x0000018005057892 */ /* 0x000fe2000f8ec03f */
[----:B------:R-:W-:Y:S02]  /*0180*/  ULDC UR6, c[0x0][0x230] ;  /* 0x00008c0000067ab9 */ /* 0x000fe40000000800 */
[----:B------:R-:W-:Y:S01]  /*0190*/  IABS R7, R4 ;  /* 0x0000000400077213 */ /* 0x000fe20000000000 */
[C---:B--2---:R-:W-:Y:S02]  /*01a0*/  IMAD R161, R234.reuse, 0xc, RZ ;  /* 0x0000000ceaa17824 */ /* 0x044fe400078e02ff */
[C---:B------:R-:W-:Y:S01]  /*01b0*/  IMAD.SHL.U32 R94, R234.reuse, 0x2, RZ ;  /* 0x00000002ea5e7824 */ /* 0x040fe200078e00ff */
[----:B------:R-:W2:Y:S01]  /*01c0*/  I2F.RP R0, R7 ;  /* 0x0000000700007306 */ /* 0x000ea20000209400 */
[----:B------:R-:W-:-:S02]  /*01d0*/  IMAD R93, R234, 0x3, RZ ;  /* 0x00000003ea5d7824 */ /* 0x000fc400078e02ff */
[C---:B------:R-:W-:Y:S02]  /*01e0*/  IMAD R92, R234.reuse, 0x5, RZ ;  /* 0x00000005ea5c7824 */ /* 0x040fe400078e02ff */
[C---:B------:R-:W-:Y:S01]  /*01f0*/  IMAD R160, R234.reuse, 0x1c, RZ ;  /* 0x0000001ceaa07824 */ /* 0x040fe200078e02ff */
[----:B-1----:R-:W-:Y:S01]  /*0200*/  IABS R11, R5 ;  /* 0x00000005000b7213 */ /* 0x002fe20000000000 */
[C---:B------:R-:W-:Y:S02]  /*0210*/  IMAD R91, R234.reuse, 0x6, RZ ;  /* 0x00000006ea5b7824 */ /* 0x040fe400078e02ff */
[C---:B------:R-:W-:Y:S02]  /*0220*/  IMAD.SHL.U32 R90, R234.reuse, 0x8, RZ ;  /* 0x00000008ea5a7824 */ /* 0x040fe400078e00ff */
[C---:B------:R-:W-:Y:S02]  /*0230*/  IMAD R57, R234.reuse, 0x44, RZ ;  /* 0x00000044ea397824 */ /* 0x040fe400078e02ff */
[C---:B------:R-:W-:Y:S01]  /*0240*/  IMAD R59, R234.reuse, 0x48, RZ ;  /* 0x00000048ea3b7824 */ /* 0x040fe200078e02ff */
[----:B--2---:R-:W1:Y:S01]  /*0250*/  MUFU.RCP R0, R0 ;  /* 0x0000000000007308 */ /* 0x004e620000001000 */
[----:B------:R-:W-:-:S02]  /*0260*/  IMAD R61, R234, 0x4c, RZ ;  /* 0x0000004cea3d7824 */ /* 0x000fc400078e02ff */
[C---:B------:R-:W-:Y:S02]  /*0270*/  IMAD R65, R234.reuse, 0x84, RZ ;  /* 0x00000084ea417824 */ /* 0x040fe400078e02ff */
[C---:B------:R-:W-:Y:S02]  /*0280*/  IMAD.SHL.U32 R250, R234.reuse, 0x20, RZ ;  /* 0x00000020eafa7824 */ /* 0x040fe400078e00ff */
[C---:B------:R-:W-:Y:S02]  /*0290*/  IMAD R67, R234.reuse, 0x88, RZ ;  /* 0x00000088ea437824 */ /* 0x040fe400078e02ff */
[C---:B------:R-:W-:Y:S02]  /*02a0*/  IMAD R249, R234.reuse, 0x21, RZ ;  /* 0x00000021eaf97824 */ /* 0x040fe400078e02ff */
[C---:B------:R-:W-:Y:S02]  /*02b0*/  IMAD R69, R234.reuse, 0x8c, RZ ;  /* 0x0000008cea457824 */ /* 0x040fe400078e02ff */
[----:B------:R-:W-:-:S02]  /*02c0*/  IMAD R248, R234, 0x22, RZ ;  /* 0x00000022eaf87824 */ /* 0x000fc400078e02ff */
[----:B------:R-:W-:Y:S02]  /*02d0*/  IMAD R71, R234, 0x90, RZ ;  /* 0x00000090ea477824 */ /* 0x000fe400078e02ff */
[----:B-1----:R-:W-:Y:S01]  /*02e0*/  VIADD R2, R0, 0xffffffe ;  /* 0x0ffffffe00027836 */ /* 0x002fe20000000000 */
[----:B------:R-:W-:Y:S01]  /*02f0*/  IABS R0, R4 ;  /* 0x0000000400007213 */ /* 0x000fe20000000000 */
[C---:B------:R-:W-:Y:S02]  /*0300*/  IMAD R247, R234.reuse, 0x23, RZ ;  /* 0x00000023eaf77824 */ /* 0x040fe400078e02ff */
[----:B------:R1:W2:Y:S01]  /*0310*/  F2I.FTZ.U32.TRUNC.NTZ R3, R2 ;  /* 0x0000000200037305 */ /* 0x0002a2000021f000 */
[C---:B------:R-:W-:Y:S02]  /*0320*/  IMAD R73, R234.reuse, 0x94, RZ ;  /* 0x00000094ea497824 */ /* 0x040fe400078e02ff */
[----:B------:R-:W-:Y:S02]  /*0330*/  IMAD.MOV R0, RZ, RZ, -R0 ;  /* 0x000000ffff007224 */ /* 0x000fe400078e0a00 */
[----:B------:R-:W-:-:S02]  /*0340*/  IMAD R75, R234, 0x98, RZ ;  /* 0x00000098ea4b7824 */ /* 0x000fc400078e02ff */
[C---:B------:R-:W-:Y:S02]  /*0350*/  IMAD R246, R234.reuse, 0x25, RZ ;  /* 0x00000025eaf67824 */ /* 0x040fe400078e02ff */
[----:B-1----:R-:W-:Y:S02]  /*0360*/  IMAD.MOV.U32 R2, RZ, RZ, RZ ;  /* 0x000000ffff027224 */ /* 0x002fe400078e00ff */
[C---:B------:R-:W-:Y:S02]  /*0370*/  IMAD R77, R234.reuse, 0x9c, RZ ;  /* 0x0000009cea4d7824 */ /* 0x040fe400078e02ff */
[C---:B------:R-:W-:Y:S02]  /*0380*/  IMAD R245, R234.reuse, 0x26, RZ ;  /* 0x00000026eaf57824 */ /* 0x040fe400078e02ff */
[----:B--2---:R-:W-:Y:S02]  /*0390*/  IMAD.MOV R6, RZ, RZ, -R3 ;  /* 0x000000ffff067224 */ /* 0x004fe400078e0a03 */
[----:B------:R-:W-:-:S02]  /*03a0*/  IMAD R79, R234, 0xa0, RZ ;  /* 0x000000a0ea4f7824 */ /* 0x000fc400078e02ff */
[----:B------:R-:W-:Y:S02]  /*03b0*/  IMAD R9, R6, R7, RZ ;  /* 0x0000000706097224 */ /* 0x000fe400078e02ff */
[----:B------:R-:W-:Y:S02]  /*03c0*/  IMAD R244, R234, 0x27, RZ ;  /* 0x00000027eaf47824 */ /* 0x000fe400078e02ff */
[----:B------:R-:W-:-:S04]  /*03d0*/  IMAD.HI.U32 R2, R3, R9, R2 ;  /* 0x0000000903027227 */ /* 0x000fc800078e0002 */
[----:B------:R-:W-:Y:S02]  /*03e0*/  IMAD R81, R234, 0xa4, RZ ;  /* 0x000000a4ea517824 */ /* 0x000fe400078e02ff */
[----:B------:R-:W-:-:S04]  /*03f0*/  IMAD.HI.U32 R2, R2, R11, RZ ;  /* 0x0000000b02027227 */ /* 0x000fc800078e00ff */
[----:B------:R-:W-:Y:S01]  /*0400*/  IMAD R0, R2, R0, R11 ;  /* 0x0000000002007224 */ /* 0x000fe200078e020b */
[----:B------:R-:W-:Y:S01]  /*0410*/  IABS R11, R156 ;  /* 0x0000009c000b7213 */ /* 0x000fe20000000000 */
[C---:B------:R-:W-:Y:S02]  /*0420*/  IMAD R83, R234.reuse, 0xa8, RZ ;  /* 0x000000a8ea537824 */ /* 0x040fe400078e02ff */
[C---:B------:R-:W-:Y:S01]  /*0430*/  IMAD R243, R234.reuse, 0x29, RZ ;  /* 0x00000029eaf37824 */ /* 0x040fe200078e02ff */
[----:B------:R-:W-:Y:S01]  /*0440*/  ISETP.GT.U32.AND P1, PT, R7, R0, PT ;  /* 0x000000000700720c */ /* 0x000fe20003f24070 */
[----:B------:R-:W1:Y:S01]  /*0450*/  I2F.RP R8, R11 ;  /* 0x0000000b00087306 */ /* 0x000e620000209400 */
[C---:B------:R-:W-:Y:S02]  /*0460*/  IMAD R85, R234.reuse, 0xac, RZ ;  /* 0x000000acea557824 */ /* 0x040fe400078e02ff */
[C---:B------:R-:W-:Y:S02]  /*0470*/  IMAD R242, R234.reuse, 0x2a, RZ ;  /* 0x0000002aeaf27824 */ /* 0x040fe400078e02ff */
[----:B------:R-:W-:-:S02]  /*0480*/  IMAD R87, R234, 0xb0, RZ ;  /* 0x000000b0ea577824 */ /* 0x000fc400078e02ff */
[C---:B------:R-:W-:Y:S02]  /*0490*/  IMAD R241, R234.reuse, 0x2b, RZ ;  /* 0x0000002beaf17824 */ /* 0x040fe400078e02ff */
[C---:B------:R-:W-:Y:S02]  /*04a0*/  IMAD R240, R234.reuse, 0x2d, RZ ;  /* 0x0000002deaf07824 */ /* 0x040fe400078e02ff */
[----:B------:R-:W-:Y:S02]  /*04b0*/  IMAD R239, R234, 0x2e, RZ ;  /* 0x0000002eeaef7824 */ /* 0x000fe400078e02ff */
[----:B------:R-:W-:Y:S02]  /*04c0*/  @!P1 IMAD.IADD R0, R0, 0x1, -R7 ;  /* 0x0000000100009824 */ /* 0x000fe400078e0a07 */
[----:B------:R-:W-:Y:S01]  /*04d0*/  @!P1 VIADD R2, R2, 0x1 ;  /* 0x0000000102029836 */ /* 0x000fe20000000000 */
[----:B------:R-:W-:Y:S01]  /*04e0*/  ISETP.NE.AND P1, PT, R4, RZ, PT ;  /* 0x000000ff0400720c */ /* 0x000fe20003f25270 */
[----:B-1----:R-:W-:Y:S01]  /*04f0*/  MUFU.RCP R8, R8 ;  /* 0x0000000800087308 */ /* 0x002fe20000001000 */
[----:B------:R-:W-:Y:S01]  /*0500*/  ISETP.GE.U32.AND P0, PT, R0, R7, PT ;  /* 0x000000070000720c */ /* 0x000fe20003f06070 */
[C---:B------:R-:W-:Y:S01]  /*0510*/  IMAD R238, R234.reuse, 0x2f, RZ ;  /* 0x0000002feaee7824 */ /* 0x040fe200078e02ff */
[----:B------:R-:W-:Y:S01]  /*0520*/  LOP3.LUT R0, R5, R4, RZ, 0x3c, !PT ;  /* 0x0000000405007212 */ /* 0x000fe200078e3cff */
[----:B------:R-:W-:-:S02]  /*0530*/  IMAD R97, R234, 0xc4, RZ ;  /* 0x000000c4ea617824 */ /* 0x000fc400078e02ff */
[----:B------:R-:W-:Y:S01]  /*0540*/  IMAD R99, R234, 0xc8, RZ ;  /* 0x000000c8ea637824 */ /* 0x000fe200078e02ff */
[----:B------:R-:W-:Y:S01]  /*0550*/  ISETP.GE.AND P2, PT, R0, RZ, PT ;  /* 0x000000ff0000720c */ /* 0x000fe20003f46270 */
[----:B------:R-:W-:Y:S02]  /*0560*/  VIADD R0, R156, 0x1ff ;  /* 0x000001ff9c007836 */ /* 0x000fe40000000000 */
[C---:B------:R-:W-:Y:S02]  /*0570*/  IMAD R237, R234.reuse, 0x31, RZ ;  /* 0x00000031eaed7824 */ /* 0x040fe400078e02ff */
[----:B------:R-:W-:Y:S01]  /*0580*/  IMAD R101, R234, 0xcc, RZ ;  /* 0x000000ccea657824 */ /* 0x000fe200078e02ff */
[----:B------:R-:W-:Y:S01]  /*0590*/  SHF.R.S32.HI R3, RZ, 0x1f, R0 ;  /* 0x0000001fff037819 */ /* 0x000fe20000011400 */
[----:B------:R-:W-:Y:S02]  /*05a0*/  @P0 VIADD R2, R2, 0x1 ;  /* 0x0000000102020836 */ /* 0x000fe40000000000 */
[C---:B------:R-:W-:Y:S01]  /*05b0*/  IMAD R236, R234.reuse, 0x32, RZ ;  /* 0x00000032eaec7824 */ /* 0x040fe200078e02ff */
[----:B------:R-:W-:Y:S01]  /*05c0*/  LEA.HI R3, R3, R0, RZ, 0x9 ;  /* 0x0000000003037211 */ /* 0x000fe200078f48ff */
[----:B------:R-:W-:-:S02]  /*05d0*/  IMAD R171, R234, 0x33, RZ ;  /* 0x00000033eaab7824 */ /* 0x000fc400078e02ff */
[----:B------:R-:W-:Y:S01]  /*05e0*/  @!P2 IMAD.MOV R2, RZ, RZ, -R2 ;  /* 0x000000ffff02a224 */ /* 0x000fe200078e0a02 */
[----:B------:R-:W-:Y:S01]  /*05f0*/  @!P1 LOP3.LUT R2, RZ, R4, RZ, 0x33, !PT ;  /* 0x00000004ff029212 */ /* 0x000fe200078e33ff */
[C---:B------:R-:W-:Y:S02]  /*0600*/  IMAD R105, R234.reuse, 0x58, RZ ;  /* 0x00000058ea697824 */ /* 0x040fe400078e02ff */
[----:B------:R-:W-:Y:S02]  /*0610*/  IMAD R107, R234, 0x5c, RZ ;  /* 0x0000005cea6b7824 */ /* 0x000fe400078e02ff */
[----:B------:R-:W-:Y:S02]  /*0620*/  IMAD.SHL.U32 R10, R2, 0x8, RZ ;  /* 0x00000008020a7824 */ /* 0x000fe400078e00ff */
[----:B------:R-:W-:Y:S02]  /*0630*/  IMAD.MOV R2, RZ, RZ, -R2 ;  /* 0x000000ffff027224 */ /* 0x000fe400078e0a02 */
[----:B------:R-:W-:Y:S01]  /*0640*/  IMAD R109, R234, 0xd4, RZ ;  /* 0x000000d4ea6d7824 */ /* 0x000fe200078e02ff */
[----:B------:R-:W-:Y:S01]  /*0650*/  LEA.HI.SX32 R3, R3, -R10, 0x17 ;  /* 0x8000000a03037211 */ /* 0x000fe200078fbaff */
[----:B------:R-:W-:-:S02]  /*0660*/  IMAD R12, R4, R2, R5 ;  /* 0x00000002040c7224 */ /* 0x000fc400078e0205 */
[C---:B------:R-:W-:Y:S01]  /*0670*/  IMAD R170, R234.reuse, 0x35, RZ ;  /* 0x00000035eaaa7824 */ /* 0x040fe200078e02ff */
[----:B------:R-:W-:Y:S01]  /*0680*/  VIMNMX R13, R3, 0x8, PT ;  /* 0x00000008030d7848 */ /* 0x000fe20003fe0100 */
[C---:B------:R-:W-:Y:S01]  /*0690*/  IMAD R111, R234.reuse, 0xd8, RZ ;  /* 0x000000d8ea6f7824 */ /* 0x040fe200078e02ff */
[----:B------:R-:W-:Y:S01]  /*06a0*/  IABS R9, R12 ;  /* 0x0000000c00097213 */ /* 0x000fe20000000000 */
[C---:B------:R-:W-:Y:S01]  /*06b0*/  IMAD R169, R234.reuse, 0x36, RZ ;  /* 0x00000036eaa97824 */ /* 0x040fe200078e02ff */
[-C--:B------:R-:W-:Y:S01]  /*06c0*/  IABS R7, R13.reuse ;  /* 0x0000000d00077213 */ /* 0x080fe20000000000 */
[C---:B------:R-:W-:Y:S01]  /*06d0*/  IMAD R168, R234.reuse, 0x37, RZ ;  /* 0x00000037eaa87824 */ /* 0x040fe200078e02ff */
[----:B------:R-:W-:Y:S01]  /*06e0*/  IABS R4, R13 ;  /* 0x0000000d00047213 */ /* 0x000fe20000000000 */
[C---:B------:R-:W-:Y:S01]  /*06f0*/  IMAD R113, R234.reuse, 0x60, RZ ;  /* 0x00000060ea717824 */ /* 0x040fe200078e02ff */
[----:B------:R-:W1:Y:S01]  /*0700*/  I2F.RP R0, R7 ;  /* 0x0000000700007306 */ /* 0x000e620000209400 */
[----:B------:R-:W-:-:S02]  /*0710*/  IMAD R115, R234, 0x64, RZ ;  /* 0x00000064ea737824 */ /* 0x000fc400078e02ff */
[C---:B------:R-:W-:Y:S02]  /*0720*/  IMAD R117, R234.reuse, 0x6c, RZ ;  /* 0x0000006cea757824 */ /* 0x040fe400078e02ff */
[C---:B------:R-:W-:Y:S02]  /*0730*/  IMAD R116, R234.reuse, 0x1a, RZ ;  /* 0x0000001aea747824 */ /* 0x040fe400078e02ff */
[C---:B------:R-:W-:Y:S02]  /*0740*/  IMAD R118, R234.reuse, 0x1b, RZ ;  /* 0x0000001bea767824 */ /* 0x040fe400078e02ff */
[C---:B------:R-:W-:Y:S02]  /*0750*/  IMAD R121, R234.reuse, 0x74, RZ ;  /* 0x00000074ea797824 */ /* 0x040fe400078e02ff */
[C---:B------:R-:W-:Y:S02]  /*0760*/  IMAD R119, R234.reuse, 0x70, RZ ;  /* 0x00000070ea777824 */ /* 0x040fe400078e02ff */
[C---:B------:R-:W-:Y:S01]  /*0770*/  IMAD R123, R234.reuse, 0x7c, RZ ;  /* 0x0000007cea7b7824 */ /* 0x040fe200078e02ff */
[----:B-1----:R-:W1:Y:S01]  /*0780*/  MUFU.RCP R0, R0 ;  /* 0x0000000000007308 */ /* 0x002e620000001000 */
[----:B------:R-:W-:-:S02]  /*0790*/  IMAD R251, R234, 0x1f, RZ ;  /* 0x0000001feafb7824 */ /* 0x000fc400078e02ff */
[C---:B------:R-:W-:Y:S02]  /*07a0*/  IMAD R127, R234.reuse, 0xe4, RZ ;  /* 0x000000e4ea7f7824 */ /* 0x040fe400078e02ff */
[C---:B------:R-:W-:Y:S02]  /*07b0*/  IMAD R252, R234.reuse, 0x1e, RZ ;  /* 0x0000001eeafc7824 */ /* 0x040fe400078e02ff */
[C---:B------:R-:W-:Y:S02]  /*07c0*/  IMAD R125, R234.reuse, 0xe0, RZ ;  /* 0x000000e0ea7d7824 */ /* 0x040fe400078e02ff */
[C---:B------:R-:W-:Y:S02]  /*07d0*/  IMAD R167, R234.reuse, 0x39, RZ ;  /* 0x00000039eaa77824 */ /* 0x040fe400078e02ff */
[C---:B------:R-:W-:Y:S02]  /*07e0*/  IMAD R131, R234.reuse, 0xec, RZ ;  /* 0x000000ecea837824 */ /* 0x040fe400078e02ff */
[----:B------:R-:W-:-:S02]  /*07f0*/  IMAD R129, R234, 0xe8, RZ ;  /* 0x000000e8ea817824 */ /* 0x000fc400078e02ff */
[----:B------:R-:W-:Y:S02]  /*0800*/  IMAD R165, R234, 0x3b, RZ ;  /* 0x0000003beaa57824 */ /* 0x000fe400078e02ff */
[----:B-1----:R-:W-:Y:S02]  /*0810*/  VIADD R3, R0, 0xffffffe ;  /* 0x0ffffffe00037836 */ /* 0x002fe40000000000 */
[----:B------:R-:W-:Y:S02]  /*0820*/  IMAD.MOV R0, RZ, RZ, -R4 ;  /* 0x000000ffff007224 */ /* 0x000fe400078e0a04 */
[C---:B------:R-:W-:Y:S02]  /*0830*/  IMAD R135, R234.reuse, 0xf8, RZ ;  /* 0x000000f8ea877824 */ /* 0x040fe400078e02ff */
[----:B------:R-:W1:Y:S01]  /*0840*/  F2I.FTZ.U32.TRUNC.NTZ R3, R3 ;  /* 0x0000000300037305 */ /* 0x000e62000021f000 */
[C---:B------:R-:W-:Y:S02]  /*0850*/  IMAD R166, R234.reuse, 0x3a, RZ ;  /* 0x0000003aeaa67824 */ /* 0x040fe400078e02ff */
[----:B------:R-:W-:-:S02]  /*0860*/  IMAD R133, R234, 0xf4, RZ ;  /* 0x000000f4ea857824 */ /* 0x000fc400078e02ff */
[C---:B------:R-:W-:Y:S02]  /*0870*/  IMAD R163, R234.reuse, 0x3e, RZ ;  /* 0x0000003eeaa37824 */ /* 0x040fe400078e02ff */
[C---:B------:R-:W-:Y:S02]  /*0880*/  IMAD R139, R234.reuse, 0xf0, RZ ;  /* 0x000000f0ea8b7824 */ /* 0x040fe400078e02ff */
[C---:B------:R-:W-:Y:S02]  /*0890*/  IMAD R164, R234.reuse, 0x3d, RZ ;  /* 0x0000003deaa47824 */ /* 0x040fe400078e02ff */
[C---:B------:R-:W-:Y:S02]  /*08a0*/  IMAD R137, R234.reuse, 0xfc, RZ ;  /* 0x000000fcea897824 */ /* 0x040fe400078e02ff */
[----:B------:R-:W-:Y:S02]  /*08b0*/  IMAD R162, R234, 0x3f, RZ ;  /* 0x0000003feaa27824 */ /* 0x000fe400078e02ff */
[----:B-1----:R-:W-:-:S04]  /*08c0*/  IMAD.MOV R6, RZ, RZ, -R3 ;  /* 0x000000ffff067224 */ /* 0x002fc800078e0a03 */
[----:B------:R-:W-:-:S04]  /*08d0*/  IMAD.MOV.U32 R2, RZ, RZ, R6 ;  /* 0x000000ffff027224 */ /* 0x000fc800078e0006 */
[----:B------:R-:W-:Y:S02]  /*08e0*/  IMAD R5, R2, R7, RZ ;  /* 0x0000000702057224 */ /* 0x000fe400078e02ff */
[----:B------:R-:W-:-:S04]  /*08f0*/  IMAD.MOV.U32 R2, RZ, RZ, RZ ;  /* 0x000000ffff027224 */ /* 0x000fc800078e00ff */
[----:B------:R-:W-:Y:S01]  /*0900*/  IMAD.HI.U32 R2, R3, R5, R2 ;  /* 0x0000000503027227 */ /* 0x000fe200078e0002 */
[----:B------:R-:W-:-:S04]  /*0910*/  IABS R3, R157 ;  /* 0x0000009d00037213 */ /* 0x000fc80000000000 */
[----:B------:R-:W1:Y:S01]  /*0920*/  I2F.RP R4, R3 ;  /* 0x0000000300047306 */ /* 0x000e620000209400 */
[----:B------:R-:W-:-:S04]  /*0930*/  IMAD.HI.U32 R2, R2, R9, RZ ;  /* 0x0000000902027227 */ /* 0x000fc800078e00ff */
[----:B------:R-:W-:Y:S01]  /*0940*/  IMAD R0, R2, R0, R9 ;  /* 0x0000000002007224 */ /* 0x000fe200078e0209 */
[----:B------:R-:W-:-:S04]  /*0950*/  SHF.R.U32.HI R9, RZ, 0x6, R178 ;  /* 0x00000006ff097819 */ /* 0x000fc800000116b2 */
[----:B------:R-:W-:Y:S02]  /*0960*/  ISETP.GT.U32.AND P1, PT, R7, R0, PT ;  /* 0x000000000700720c */ /* 0x000fe40003f24070 */
[----:B------:R-:W-:Y:S01]  /*0970*/  SGXT.U32 R9, R9, 0x1 ;  /* 0x000000010909781a */ /* 0x000fe20000000000 */
[----:B-1----:R-:W1:Y:S10]  /*0980*/  MUFU.RCP R4, R4 ;  /* 0x0000000400047308 */ /* 0x002e740000001000 */
[----:B------:R-:W-:-:S02]  /*0990*/  @!P1 IMAD.IADD R0, R0, 0x1, -R7 ;  /* 0x0000000100009824 */ /* 0x000fc400078e0a07 */
[----:B------:R-:W-:Y:S01]  /*09a0*/  @!P1 VIADD R2, R2, 0x1 ;  /* 0x0000000102029836 */ /* 0x000fe20000000000 */
[----:B------:R-:W-:Y:S02]  /*09b0*/  ISETP.NE.AND P1, PT, R13, RZ, PT ;  /* 0x000000ff0d00720c */ /* 0x000fe40003f25270 */
[----:B------:R-:W-:Y:S02]  /*09c0*/  ISETP.GE.U32.AND P0, PT, R0, R7, PT ;  /* 0x000000070000720c */ /* 0x000fe40003f06070 */
[----:B------:R-:W-:Y:S01]  /*09d0*/  LOP3.LUT R0, R12, R13, RZ, 0x3c, !PT ;  /* 0x0000000d0c007212 */ /* 0x000fe200078e3cff */
[----:B-1----:R-:W-:-:S03]  /*09e0*/  VIADD R6, R4, 0xffffffe ;  /* 0x0ffffffe04067836 */ /* 0x002fc60000000000 */
[----:B------:R-:W-:Y:S01]  /*09f0*/  ISETP.GE.AND P2, PT, R0, RZ, PT ;  /* 0x000000ff0000720c */ /* 0x000fe20003f46270 */
[----:B------:R-:W-:Y:S01]  /*0a00*/  VIADD R4, R8, 0xffffffe ;  /* 0x0ffffffe08047836 */ /* 0x000fe20000000000 */
[----:B------:R1:W2:Y:S05]  /*0a10*/  F2I.FTZ.U32.TRUNC.NTZ R7, R6 ;  /* 0x0000000600077305 */ /* 0x0002aa000021f000 */
[----:B------:R-:W-:-:S03]  /*0a20*/  @P0 VIADD R2, R2, 0x1 ;  /* 0x0000000102020836 */ /* 0x000fc60000000000 */
[----:B------:R-:W3:Y:S01]  /*0a30*/  F2I.FTZ.U32.TRUNC.NTZ R5, R4 ;  /* 0x0000000400057305 */ /* 0x000ee2000021f000 */
[----:B-1----:R-:W-:Y:S02]  /*0a40*/  IMAD.MOV.U32 R6, RZ, RZ, RZ ;  /* 0x000000ffff067224 */ /* 0x002fe400078e00ff */
[----:B------:R-:W-:Y:S01]  /*0a50*/  @!P2 IMAD.MOV R2, RZ, RZ, -R2 ;  /* 0x000000ffff02a224 */ /* 0x000fe200078e0a02 */
[----:B------:R-:W-:Y:S01]  /*0a60*/  @!P1 LOP3.LUT R2, RZ, R13, RZ, 0x33, !PT ;  /* 0x0000000dff029212 */ /* 0x000fe200078e33ff */
[----:B--2---:R-:W-:-:S04]  /*0a70*/  IMAD.MOV R8, RZ, RZ, -R7 ;  /* 0x000000ffff087224 */ /* 0x004fc800078e0a07 */
[----:B------:R-:W-:-:S04]  /*0a80*/  IMAD.MOV R0, RZ, RZ, -R2 ;  /* 0x000000ffff007224 */ /* 0x000fc800078e0a02 */
[----:B------:R-:W-:Y:S02]  /*0a90*/  IMAD R0, R13, R0, R12 ;  /* 0x000000000d007224 */ /* 0x000fe400078e020c */
[----:B---3--:R-:W-:Y:S02]  /*0aa0*/  IMAD.MOV R4, RZ, RZ, -R5 ;  /* 0x000000ffff047224 */ /* 0x008fe400078e0a05 */
[----:B------:R-:W-:-:S05]  /*0ab0*/  IMAD.IADD R0, R10, 0x1, R0 ;  /* 0x000000010a007824 */ /* 0x000fca00078e0200 */
[----:B------:R-:W-:Y:S01]  /*0ac0*/  R2UR UR4, R0 ;  /* 0x00000000000472ca */ /* 0x000fe200000e0000 */
[----:B------:R-:W-:Y:S02]  /*0ad0*/  IMAD.SHL.U32 R0, R2, 0x40, RZ ;  /* 0x0000004002007824 */ /* 0x000fe400078e00ff */
[----:B------:R-:W-:-:S03]  /*0ae0*/  IMAD.MOV.U32 R2, RZ, RZ, R8 ;  /* 0x000000ffff027224 */ /* 0x000fc600078e0008 */
[----:B------:R-:W-:Y:S01]  /*0af0*/  LOP3.LUT R9, R0, R9, RZ, 0xfc, !PT ;  /* 0x0000000900097212 */ /* 0x000fe200078efcff */
[----:B------:R-:W-:Y:S01]  /*0b00*/  IMAD R13, R2, R3, RZ ;  /* 0x00000003020d7224 */ /* 0x000fe200078e02ff */
[----:B------:R-:W-:Y:S02]  /*0b10*/  SHF.R.S32.HI R2, RZ, 0x6, R178 ;  /* 0x00000006ff027819 */ /* 0x000fe400000114b2 */
[----:B------:R-:W-:Y:S01]  /*0b20*/  LOP3.LUT R15, R9, 0x2, RZ, 0xfc, !PT ;  /* 0x00000002090f7812 */ /* 0x000fe200078efcff */
[----:B------:R-:W-:Y:S01]  /*0b30*/  IMAD.HI.U32 R6, R7, R13, R6 ;  /* 0x0000000d07067227 */ /* 0x000fe200078e0006 */
[C---:B------:R-:W-:Y:S01]  /*0b40*/  LOP3.LUT R13, R9.reuse, 0x4, RZ, 0xfc, !PT ;  /* 0x00000004090d7812 */ /* 0x040fe200078efcff */
[----:B------:R-:W-:Y:S01]  /*0b50*/  ULEA UR4, UR4, UR5, 0x9 ;  /* 0x0000000504047291 */ /* 0x000fe2000f8e483f */
[----:B------:R-:W-:Y:S01]  /*0b60*/  IABS R12, R15 ;  /* 0x0000000f000c7213 */ /* 0x000fe20000000000 */
[----:B------:R-:W-:Y:S01]  /*0b70*/  IMAD R7, R4, R11, RZ ;  /* 0x0000000b04077224 */ /* 0x000fe200078e02ff */
[C---:B------:R-:W-:Y:S01]  /*0b80*/  LOP3.LUT R17, R9.reuse, 0x6, RZ, 0xfc, !PT ;  /* 0x0000000609117812 */ /* 0x040fe200078efcff */
[----:B------:R-:W-:Y:S01]  /*0b90*/  IMAD.MOV.U32 R4, RZ, RZ, RZ ;  /* 0x000000ffff047224 */ /* 0x000fe200078e00ff */
[----:B------:R-:W-:Y:S01]  /*0ba0*/  LOP3.LUT R18, R9, 0x8, RZ, 0xfc, !PT ;  /* 0x0000000809127812 */ /* 0x000fe200078efcff */
[----:B------:R-:W-:Y:S01]  /*0bb0*/  VIADD R89, R88, UR4 ;  /* 0x0000000458597c36 */ /* 0x000fe20008000000 */
[----:B------:R-:W-:Y:S01]  /*0bc0*/  IABS R14, R17 ;  /* 0x00000011000e7213 */ /* 0x000fe20000000000 */
[----:B------:R-:W-:Y:S01]  /*0bd0*/  IMAD.HI.U32 R4, R5, R7, R4 ;  /* 0x0000000705047227 */ /* 0x000fe200078e0004 */
[----:B------:R-:W-:Y:S01]  /*0be0*/  SGXT R7, R2, 0x1 ;  /* 0x000000010207781a */ /* 0x000fe20000000200 */
[----:B------:R-:W-:Y:S01]  /*0bf0*/  ULDC.64 UR4, c[0x0][0x210] ;  /* 0x0000840000047ab9 */ /* 0x000fe20000000a00 */
[----:B------:R-:W-:Y:S01]  /*0c00*/  IABS R10, R89 ;  /* 0x00000059000a7213 */ /* 0x000fe20000000000 */
[----:B------:R-:W-:Y:S01]  /*0c10*/  IMAD.HI.U32 R2, R6, R12, RZ ;  /* 0x0000000c06027227 */ /* 0x000fe200078e00ff */
[----:B------:R-:W-:Y:S01]  /*0c20*/  LOP3.LUT R8, R7, 0x90, RZ, 0xc0, !PT ;  /* 0x0000009007087812 */ /* 0x000fe200078ec0ff */
[----:B------:R1:W-:Y:S01]  /*0c30*/  STL [R1+0xc0], R89 ;  /* 0x0000c05901007387 */ /* 0x0003e20000100800 */
[----:B------:R-:W-:Y:S01]  /*0c40*/  IABS R16, R18 ;  /* 0x0000001200107213 */ /* 0x000fe20000000000 */
[----:B------:R-:W-:Y:S01]  /*0c50*/  IMAD.HI.U32 R4, R4, R10, RZ ;  /* 0x0000000a04047227 */ /* 0x000fe200078e00ff */
[----:B------:R-:W-:Y:S01]  /*0c60*/  ISETP.GE.AND P3, PT, R13, RZ, PT ;  /* 0x000000ff0d00720c */ /* 0x000fe20003f66270 */
[----:B------:R2:W-:Y:S01]  /*0c70*/  STL [R1+0xcc], R0 ;  /* 0x0000cc0001007387 */ /* 0x0005e20000100800 */
[----:B------:R-:W-:Y:S01]  /*0c80*/  ISETP.GE.AND P0, PT, R15, RZ, PT ;  /* 0x000000ff0f00720c */ /* 0x000fe20003f06270 */
[----:B------:R-:W-:Y:S01]  /*0c90*/  IMAD.MOV R4, RZ, RZ, -R4 ;  /* 0x000000ffff047224 */ /* 0x000fe200078e0a04 */
[----:B------:R-:W-:Y:S01]  /*0ca0*/  ISETP.GE.AND P5, PT, R17, RZ, PT ;  /* 0x000000ff1100720c */ /* 0x000fe20003fa6270 */
[----:B------:R-:W-:Y:S01]  /*0cb0*/  IMAD.SHL.U32 R5, R178, 0x4, RZ ;  /* 0x00000004b2057824 */ /* 0x000fe200078e00ff */
[----:B------:R-:W-:Y:S01]  /*0cc0*/  LOP3.LUT R17, R9, 0x12, RZ, 0xfc, !PT ;  /* 0x0000001209117812 */ /* 0x000fe200078efcff */
[----:B------:R-:W-:Y:S01]  /*0cd0*/  IMAD R4, R11, R4, R10 ;  /* 0x000000040b047224 */ /* 0x000fe200078e020a */
[----:B------:R-:W-:Y:S01]  /*0ce0*/  LOP3.LUT R19, R9, 0x14, RZ, 0xfc, !PT ;  /* 0x0000001409137812 */ /* 0x000fe200078efcff */
[----:B------:R-:W-:Y:S01]  /*0cf0*/  IMAD.MOV R2, RZ, RZ, -R2 ;  /* 0x000000ffff027224 */ /* 0x000fe200078e0a02 */
[----:B------:R-:W-:Y:S01]  /*0d00*/  LOP3.LUT R7, R8, 0x7c, R5, 0x78, !PT ;  /* 0x0000007c08077812 */ /* 0x000fe200078e7805 */
[----:B------:R-:W-:Y:S01]  /*0d10*/  STL [R1+0xd0], R157 ;  /* 0x0000d09d01007387 */ /* 0x000fe20000100800 */
[----:B------:R-:W-:Y:S01]  /*0d20*/  ISETP.GT.U32.AND P1, PT, R11, R4, PT ;  /* 0x000000040b00720c */ /* 0x000fe20003f24070 */
[----:B------:R-:W-:Y:S01]  /*0d30*/  IMAD R8, R3, R2, R12 ;  /* 0x0000000203087224 */ /* 0x000fe200078e020c */
[----:B------:R-:W-:Y:S01]  /*0d40*/  IABS R12, R13 ;  /* 0x0000000d000c7213 */ /* 0x000fe20000000000 */
[----:B------:R-:W-:Y:S01]  /*0d50*/  IMAD.SHL.U32 R2, R178, 0x100, RZ ;  /* 0x00000100b2027824 */ /* 0x000fe200078e00ff */
[----:B------:R-:W-:-:S02]  /*0d60*/  LOP3.LUT R13, R9, 0xc, RZ, 0xfc, !PT ;  /* 0x0000000c090d7812 */ /* 0x000fc400078efcff */
[----:B------:R-:W-:Y:S01]  /*0d70*/  ISETP.GT.U32.AND P2, PT, R3, R8, PT ;  /* 0x000000080300720c */ /* 0x000fe20003f44070 */
[C---:B------:R-:W-:Y:S01]  /*0d80*/  IMAD.HI.U32 R5, R6.reuse, R12, RZ ;  /* 0x0000000c06057227 */ /* 0x040fe200078e00ff */
[----:B------:R-:W-:Y:S02]  /*0d90*/  LOP3.LUT R2, R7, 0x2000, R2, 0xf8, !PT ;  /* 0x0000200007027812 */ /* 0x000fe400078ef802 */
[----:B------:R-:W-:Y:S01]  /*0da0*/  IABS R24, R17 ;  /* 0x0000001100187213 */ /* 0x000fe20000000000 */
[----:B------:R-:W-:Y:S01]  /*0db0*/  IMAD.HI.U32 R7, R6, R14, RZ ;  /* 0x0000000e06077227 */ /* 0x000fe200078e00ff */
[C---:B------:R-:W-:Y:S02]  /*0dc0*/  LOP3.LUT R15, R9.reuse, 0x10, RZ, 0xfc, !PT ;  /* 0x00000010090f7812 */ /* 0x040fe400078efcff */
[----:B------:R-:W-:Y:S01]  /*0dd0*/  IABS R26, R19 ;  /* 0x00000013001a7213 */ /* 0x000fe20000000000 */
[----:B------:R-:W-:Y:S01]  /*0de0*/  @!P1 IMAD.IADD R4, R4, 0x1, -R11 ;  /* 0x0000000104049824 */ /* 0x000fe200078e0a0b */
[----:B------:R-:W-:Y:S01]  /*0df0*/  IABS R20, R15 ;  /* 0x0000000f00147213 */ /* 0x000fe20000000000 */
[----:B------:R-:W-:Y:S01]  /*0e00*/  IMAD.MOV R10, RZ, RZ, -R5 ;  /* 0x000000ffff0a7224 */ /* 0x000fe200078e0a05 */
[----:B------:R-:W-:Y:S01]  /*0e10*/  LOP3.LUT R21, R9, 0x20, RZ, 0xfc, !PT ;  /* 0x0000002009157812 */ /* 0x000fe200078efcff */
[----:B------:R-:W-:Y:S01]  /*0e20*/  IMAD.HI.U32 R5, R6, R16, RZ ;  /* 0x0000001006057227 */ /* 0x000fe200078e00ff */
[----:B------:R-:W-:-:S02]  /*0e30*/  ISETP.GT.U32.AND P6, PT, R11, R4, PT ;  /* 0x000000040b00720c */ /* 0x000fc40003fc4070 */
[----:B------:R-:W-:Y:S01]  /*0e40*/  IABS R36, R21 ;  /* 0x0000001500247213 */ /* 0x000fe20000000000 */
[----:B------:R-:W-:Y:S01]  /*0e50*/  IMAD.MOV R7, RZ, RZ, -R7 ;  /* 0x000000ffff077224 */ /* 0x000fe200078e0a07 */
[C---:B------:R-:W-:Y:S01]  /*0e60*/  LOP3.LUT R31, R9.reuse, 0x34, RZ, 0xfc, !PT ;  /* 0x00000034091f7812 */ /* 0x040fe200078efcff */
[----:B------:R-:W-:Y:S01]  /*0e70*/  IMAD.MOV R5, RZ, RZ, -R5 ;  /* 0x000000ffff057224 */ /* 0x000fe200078e0a05 */
[----:B------:R-:W-:Y:S01]  /*0e80*/  LOP3.LUT R33, R9, 0x36, RZ, 0xfc, !PT ;  /* 0x0000003609217812 */ /* 0x000fe200078efcff */
[----:B------:R-:W-:Y:S01]  /*0e90*/  IMAD R14, R3, R7, R14 ;  /* 0x00000007030e7224 */ /* 0x000fe200078e020e */
[----:B------:R-:W-:Y:S01]  /*0ea0*/  IABS R56, R31 ;  /* 0x0000001f00387213 */ /* 0x000fe20000000000 */
[----:B------:R-:W-:Y:S01]  /*0eb0*/  @!P2 IMAD.IADD R8, R8, 0x1, -R3 ;  /* 0x000000010808a824 */ /* 0x000fe200078e0a03 */
[----:B------:R-:W-:Y:S01]  /*0ec0*/  LOP3.LUT R29, R9, 0x32, RZ, 0xfc, !PT ;  /* 0x00000032091d7812 */ /* 0x000fe200078efcff */
[C---:B------:R-:W-:Y:S01]  /*0ed0*/  IMAD R16, R3.reuse, R5, R16 ;  /* 0x0000000503107224 */ /* 0x040fe200078e0210 */
[C---:B------:R-:W-:Y:S01]  /*0ee0*/  ISETP.GT.U32.AND P1, PT, R3.reuse, R14, PT ;  /* 0x0000000e0300720c */ /* 0x040fe20003f24070 */
[C---:B------:R-:W-:Y:S01]  /*0ef0*/  IMAD R12, R3.reuse, R10, R12 ;  /* 0x0000000a030c7224 */ /* 0x040fe200078e020c */
[C---:B------:R-:W-:Y:S01]  /*0f00*/  ISETP.GT.U32.AND P4, PT, R3.reuse, R8, PT ;  /* 0x000000080300720c */ /* 0x040fe20003f84070 */
[----:B------:R-:W-:Y:S01]  /*0f10*/  @!P6 IMAD.IADD R4, R4, 0x1, -R11 ;  /* 0x000000010404e824 */ /* 0x000fe200078e0a0b */
[----:B------:R-:W-:-:S02]  /*0f20*/  ISETP.GT.U32.AND P6, PT, R3, R16, PT ;  /* 0x000000100300720c */ /* 0x000fc40003fc4070 */
[----:B------:R-:W-:Y:S02]  /*0f30*/  LOP3.LUT R10, R9, 0xa, RZ, 0xfc, !PT ;  /* 0x0000000a090a7812 */ /* 0x000fe400078efcff */
[----:B------:R-:W-:Y:S02]  /*0f40*/  ISETP.GT.U32.AND P2, PT, R3, R12, PT ;  /* 0x0000000c0300720c */ /* 0x000fe40003f44070 */
[----:B------:R-:W-:Y:S02]  /*0f50*/  IABS R7, R10 ;  /* 0x0000000a00077213 */ /* 0x000fe40000000000 */
[----:B------:R-:W-:Y:S01]  /*0f60*/  IABS R11, R13 ;  /* 0x0000000d000b7213 */ /* 0x000fe20000000000 */
[----:B------:R-:W-:Y:S01]  /*0f70*/  @!P1 IMAD.IADD R14, R14, 0x1, -R3 ;  /* 0x000000010e0e9824 */ /* 0x000fe200078e0a03 */
[----:B------:R-:W-:Y:S01]  /*0f80*/  IABS R58, R33 ;  /* 0x00000021003a7213 */ /* 0x000fe20000000000 */
[----:B------:R-:W-:Y:S01]  /*0f90*/  IMAD.HI.U32 R5, R6, R7, RZ ;  /* 0x0000000706057227 */ /* 0x000fe200078e00ff */
[----:B------:R-:W-:-:S02]  /*0fa0*/  IABS R54, R29 ;  /* 0x0000001d00367213 */ /* 0x000fc40000000000 */
[----:B------:R-:W-:Y:S01]  /*0fb0*/  LOP3.LUT R35, R9, 0x38, RZ, 0xfc, !PT ;  /* 0x0000003809237812 */ /* 0x000fe200078efcff */
[--C-:B------:R-:W-:Y:S01]  /*0fc0*/  @!P4 IMAD.IADD R8, R8, 0x1, -R3.reuse ;  /* 0x000000010808c824 */ /* 0x100fe200078e0a03 */
[----:B------:R-:W-:Y:S01]  /*0fd0*/  ISETP.GE.AND P4, PT, R18, RZ, PT ;  /* 0x000000ff1200720c */ /* 0x000fe20003f86270 */
[----:B------:R-:W-:Y:S01]  /*0fe0*/  @!P6 IMAD.IADD R16, R16, 0x1, -R3 ;  /* 0x000000011010e824 */ /* 0x000fe200078e0a03 */
[----:B------:R-:W-:Y:S01]  /*0ff0*/  ISETP.GT.U32.AND P6, PT, R3, R14, PT ;  /* 0x0000000e0300720c */ /* 0x000fe20003fc4070 */
[----:B------:R-:W-:Y:S01]  /*1000*/  IMAD.MOV R18, RZ, RZ, -R5 ;  /* 0x000000ffff127224 */ /* 0x000fe200078e0a05 */
[----:B------:R-:W-:Y:S01]  /*1010*/  IABS R60, R35 ;  /* 0x00000023003c7213 */ /* 0x000fe20000000000 */
[----:B------:R-:W-:Y:S01]  /*1020*/  @!P2 IMAD.IADD R12, R12, 0x1, -R3 ;  /* 0x000000010c0ca824 */ /* 0x000fe200078e0a03 */
[----:B------:R-:W-:Y:S01]  /*1030*/  ISETP.GE.AND P2, PT, R10, RZ, PT ;  /* 0x000000ff0a00720c */ /* 0x000fe20003f46270 */
[----:B------:R-:W-:Y:S01]  /*1040*/  IMAD.HI.U32 R5, R6, R11, RZ ;  /* 0x0000000b06057227 */ /* 0x000fe200078e00ff */
[----:B------:R-:W-:-:S02]  /*1050*/  LOP3.LUT R37, R9, 0x3a, RZ, 0xfc, !PT ;  /* 0x0000003a09257812 */ /* 0x000fc400078efcff */
[C---:B------:R-:W-:Y:S01]  /*1060*/  ISETP.GT.U32.AND P1, PT, R3.reuse, R12, PT ;  /* 0x0000000c0300720c */ /* 0x040fe20003f24070 */
[----:B------:R-:W-:Y:S01]  /*1070*/  IMAD.MOV.U32 R10, RZ, RZ, R8 ;  /* 0x000000ffff0a7224 */ /* 0x000fe200078e0008 */
[----:B------:R-:W-:Y:S01]  /*1080*/  IABS R62, R37 ;  /* 0x00000025003e7213 */ /* 0x000fe20000000000 */
[----:B------:R-:W-:Y:S01]  /*1090*/  IMAD R8, R3, R18, R7 ;  /* 0x0000001203087224 */ /* 0x000fe200078e0207 */
[----:B------:R-:W-:Y:S01]  /*10a0*/  LOP3.LUT R39, R9, 0x3c, RZ, 0xfc, !PT ;  /* 0x0000003c09277812 */ /* 0x000fe200078efcff */
[----:B------:R-:W-:Y:S02]  /*10b0*/  IMAD.MOV R18, RZ, RZ, -R5 ;  /* 0x000000ffff127224 */ /* 0x000fe400078e0a05 */
[----:B------:R-:W-:Y:S01]  /*10c0*/  @!P6 IMAD.IADD R14, R14, 0x1, -R3 ;  /* 0x000000010e0ee824 */ /* 0x000fe200078e0a03 */
[----:B------:R-:W-:Y:S01]  /*10d0*/  IABS R64, R39 ;  /* 0x0000002700407213 */ /* 0x000fe20000000000 */
[C---:B------:R-:W-:Y:S02]  /*10e0*/  IMAD R18, R3.reuse, R18, R11 ;  /* 0x0000001203127224 */ /* 0x040fe400078e020b */
[----:B------:R-:W-:Y:S01]  /*10f0*/  @!P0 IMAD.MOV R10, RZ, RZ, -R10 ;  /* 0x000000ffff0a8224 */ /* 0x000fe200078e0a0a */
[C---:B------:R-:W-:Y:S01]  /*1100*/  ISETP.GT.U32.AND P0, PT, R3.reuse, R16, PT ;  /* 0x000000100300720c */ /* 0x040fe20003f04070 */
[----:B------:R-:W-:Y:S01]  /*1110*/  @!P1 IMAD.IADD R12, R12, 0x1, -R3 ;  /* 0x000000010c0c9824 */ /* 0x000fe200078e0a03 */
[C---:B------:R-:W-:Y:S01]  /*1120*/  ISETP.GT.U32.AND P6, PT, R3.reuse, R18, PT ;  /* 0x000000120300720c */ /* 0x040fe20003fc4070 */
[----:B------:R-:W-:Y:S01]  /*1130*/  IMAD.HI.U32 R7, R6, R24, RZ ;  /* 0x0000001806077227 */ /* 0x000fe200078e00ff */
[----:B------:R-:W-:-:S03]  /*1140*/  ISETP.GT.U32.AND P1, PT, R3, R8, PT ;  /* 0x000000080300720c */ /* 0x000fc60003f24070 */
[----:B------:R-:W-:Y:S02]  /*1150*/  @!P3 IMAD.MOV R12, RZ, RZ, -R12 ;  /* 0x000000ffff0cb224 */ /* 0x000fe400078e0a0c */
[----:B------:R-:W-:-:S04]  /*1160*/  IMAD.HI.U32 R11, R6, R26, RZ ;  /* 0x0000001a060b7227 */ /* 0x000fc800078e00ff */
[----:B------:R-:W-:Y:S02]  /*1170*/  IMAD.MOV R7, RZ, RZ, -R7 ;  /* 0x000000ffff077224 */ /* 0x000fe400078e0a07 */
[--C-:B------:R-:W-:Y:S02]  /*1180*/  @!P6 IMAD.IADD R18, R18, 0x1, -R3.reuse ;  /* 0x000000011212e824 */ /* 0x100fe400078e0a03 */
[--C-:B------:R-:W-:Y:S01]  /*1190*/  @!P0 IMAD.IADD R16, R16, 0x1, -R3.reuse ;  /* 0x0000000110108824 */ /* 0x100fe200078e0a03 */
[----:B------:R-:W-:Y:S01]  /*11a0*/  ISETP.GE.AND P0, PT, R13, RZ, PT ;  /* 0x000000ff0d00720c */ /* 0x000fe20003f06270 */
[----:B------:R-:W-:Y:S01]  /*11b0*/  IMAD.HI.U32 R5, R6, R20, RZ ;  /* 0x0000001406057227 */ /* 0x000fe200078e00ff */
[----:B------:R-:W-:Y:S02]  /*11c0*/  ISETP.GT.U32.AND P3, PT, R3, R18, PT ;  /* 0x000000120300720c */ /* 0x000fe40003f64070 */
[----:B------:R-:W-:Y:S01]  /*11d0*/  LOP3.LUT R13, R9, 0x16, RZ, 0xfc, !PT ;  /* 0x00000016090d7812 */ /* 0x000fe200078efcff */
[----:B------:R-:W-:Y:S01]  /*11e0*/  @!P1 IMAD.IADD R8, R8, 0x1, -R3 ;  /* 0x0000000108089824 */ /* 0x000fe200078e0a03 */
[----:B------:R-:W-:Y:S01]  /*11f0*/  ISETP.GE.AND P1, PT, R15, RZ, PT ;  /* 0x000000ff0f00720c */ /* 0x000fe20003f26270 */
[----:B------:R-:W-:Y:S01]  /*1200*/  IMAD.MOV R11, RZ, RZ, -R11 ;  /* 0x000000ffff0b7224 */ /* 0x000fe200078e0a0b */
[----:B------:R-:W-:Y:S01]  /*1210*/  LOP3.LUT R15, R9, 0x18, RZ, 0xfc, !PT ;  /* 0x00000018090f7812 */ /* 0x000fe200078efcff */
[C---:B------:R-:W-:Y:S01]  /*1220*/  IMAD R24, R3.reuse, R7, R24 ;  /* 0x0000000703187224 */ /* 0x040fe200078e0218 */
[C---:B------:R-:W-:Y:S01]  /*1230*/  ISETP.GT.U32.AND P6, PT, R3.reuse, R8, PT ;  /* 0x000000080300720c */ /* 0x040fe20003fc4070 */
[----:B------:R-:W-:Y:S01]  /*1240*/  IMAD.MOV R5, RZ, RZ, -R5 ;  /* 0x000000ffff057224 */ /* 0x000fe200078e0a05 */
[----:B------:R-:W-:Y:S01]  /*1250*/  IABS R7, R13 ;  /* 0x0000000d00077213 */ /* 0x000fe20000000000 */
[C---:B------:R-:W-:Y:S01]  /*1260*/  IMAD R26, R3.reuse, R11, R26 ;  /* 0x0000000b031a7224 */ /* 0x040fe200078e021a */
[----:B------:R-:W-:Y:S01]  /*1270*/  IABS R30, R15 ;  /* 0x0000000f001e7213 */ /* 0x000fe20000000000 */
[----:B------:R-:W-:Y:S01]  /*1280*/  @!P4 IMAD.MOV R16, RZ, RZ, -R16 ;  /* 0x000000ffff10c224 */ /* 0x000fe200078e0a10 */
[C---:B------:R-:W-:Y:S01]  /*1290*/  ISETP.GT.U32.AND P4, PT, R3.reuse, R24, PT ;  /* 0x000000180300720c */ /* 0x040fe20003f84070 */
[----:B------:R-:W-:-:S02]  /*12a0*/  IMAD R20, R3, R5, R20 ;  /* 0x0000000503147224 */ /* 0x000fc400078e0214 */
[--C-:B------:R-:W-:Y:S01]  /*12b0*/  @!P3 IMAD.IADD R18, R18, 0x1, -R3.reuse ;  /* 0x000000011212b824 */ /* 0x100fe200078e0a03 */
[C---:B------:R-:W-:Y:S01]  /*12c0*/  ISETP.GT.U32.AND P3, PT, R3.reuse, R26, PT ;  /* 0x0000001a0300720c */ /* 0x040fe20003f64070 */
[----:B------:R-:W-:Y:S01]  /*12d0*/  @!P5 IMAD.MOV R14, RZ, RZ, -R14 ;  /* 0x000000ffff0ed224 */ /* 0x000fe200078e0a0e */
[----:B------:R-:W-:Y:S01]  /*12e0*/  ISETP.GT.U32.AND P5, PT, R3, R20, PT ;  /* 0x000000140300720c */ /* 0x000fe20003fa4070 */
[----:B------:R-:W-:Y:S01]  /*12f0*/  @!P6 IMAD.IADD R8, R8, 0x1, -R3 ;  /* 0x000000010808e824 */ /* 0x000fe200078e0a03 */
[----:B------:R-:W-:Y:S01]  /*1300*/  ISETP.GE.AND P6, PT, R17, RZ, PT ;  /* 0x000000ff1100720c */ /* 0x000fe20003fc6270 */
[----:B------:R-:W-:Y:S01]  /*1310*/  IMAD.HI.U32 R5, R6, R7, RZ ;  /* 0x0000000706057227 */ /* 0x000fe200078e00ff */
[----:B------:R-:W-:-:S03]  /*1320*/  LOP3.LUT R17, R9, 0x1a, RZ, 0xfc, !PT ;  /* 0x0000001a09117812 */ /* 0x000fc600078efcff */
[--C-:B------:R-:W-:Y:S01]  /*1330*/  @!P4 IMAD.IADD R24, R24, 0x1, -R3.reuse ;  /* 0x000000011818c824 */ /* 0x100fe200078e0a03 */
[----:B------:R-:W-:Y:S01]  /*1340*/  IABS R32, R17 ;  /* 0x0000001100207213 */ /* 0x000fe20000000000 */
[----:B------:R-:W-:Y:S02]  /*1350*/  IMAD.MOV.U32 R158, RZ, RZ, R8 ;  /* 0x000000ffff9e7224 */ /* 0x000fe400078e0008 */
[----:B------:R-:W-:Y:S01]  /*1360*/  @!P3 IMAD.IADD R26, R26, 0x1, -R3 ;  /* 0x000000011a1ab824 */ /* 0x000fe200078e0a03 */
[----:B------:R-:W-:Y:S01]  /*1370*/  ISETP.GT.U32.AND P3, PT, R3, R24, PT ;  /* 0x000000180300720c */ /* 0x000fe20003f64070 */
[----:B------:R-:W-:Y:S02]  /*1380*/  IMAD.MOV R8, RZ, RZ, -R5 ;  /* 0x000000ffff087224 */ /* 0x000fe400078e0a05 */
[----:B------:R-:W-:-:S04]  /*1390*/  IMAD.HI.U32 R5, R6, R30, RZ ;  /* 0x0000001e06057227 */ /* 0x000fc800078e00ff */
[----:B------:R-:W-:Y:S01]  /*13a0*/  @!P5 IMAD.IADD R20, R20, 0x1, -R3 ;  /* 0x000000011414d824 */ /* 0x000fe200078e0a03 */
[----:B------:R-:W-:Y:S01]  /*13b0*/  ISETP.GE.AND P5, PT, R19, RZ, PT ;  /* 0x000000ff1300720c */ /* 0x000fe20003fa6270 */
[----:B------:R-:W-:Y:S01]  /*13c0*/  IMAD.MOV R5, RZ, RZ, -R5 ;  /* 0x000000ffff057224 */ /* 0x000fe200078e0a05 */
[----:B------:R-:W-:Y:S01]  /*13d0*/  LOP3.LUT R19, R9, 0x1c, RZ, 0xfc, !PT ;  /* 0x0000001c09137812 */ /* 0x000fe200078efcff */
[C---:B------:R-:W-:Y:S01]  /*13e0*/  IMAD R8, R3.reuse, R8, R7 ;  /* 0x0000000803087224 */ /* 0x040fe200078e0207 */
[C---:B------:R-:W-:Y:S01]  /*13f0*/  ISETP.GT.U32.AND P4, PT, R3.reuse, R20, PT ;  /* 0x000000140300720c */ /* 0x040fe20003f84070 */
[C---:B------:R-:W-:Y:S01]  /*1400*/  IMAD R30, R3.reuse, R5, R30 ;  /* 0x00000005031e7224 */ /* 0x040fe200078e021e */
[----:B------:R-:W-:Y:S01]  /*1410*/  IABS R11, R19 ;  /* 0x00000013000b7213 */ /* 0x000fe20000000000 */
[----:B------:R-:W-:Y:S02]  /*1420*/  @!P3 IMAD.IADD R24, R24, 0x1, -R3 ;  /* 0x000000011818b824 */ /* 0x000fe400078e0a03 */
[----:B------:R-:W-:Y:S01]  /*1430*/  IMAD.HI.U32 R5, R6, R32, RZ ;  /* 0x0000002006057227 */ /* 0x000fe200078e00ff */
[----:B------:R-:W-:-:S03]  /*1440*/  ISETP.GT.U32.AND P3, PT, R3, R30, PT ;  /* 0x0000001e0300720c */ /* 0x000fc60003f64070 */
[----:B------:R-:W-:Y:S02]  /*1450*/  @!P0 IMAD.MOV R18, RZ, RZ, -R18 ;  /* 0x000000ffff128224 */ /* 0x000fe400078e0a12 */
[----:B------:R-:W-:Y:S02]  /*1460*/  IMAD.MOV R5, RZ, RZ, -R5 ;  /* 0x000000ffff057224 */ /* 0x000fe400078e0a05 */
[----:B------:R-:W-:Y:S01]  /*1470*/  @!P4 IMAD.IADD R20, R20, 0x1, -R3 ;  /* 0x000000011414c824 */ /* 0x000fe200078e0a03 */
[C---:B------:R-:W-:Y:S01]  /*1480*/  ISETP.GT.U32.AND P4, PT, R3.reuse, R8, PT ;  /* 0x000000080300720c */ /* 0x040fe20003f84070 */
[----:B------:R-:W-:Y:S02]  /*1490*/  IMAD R32, R3, R5, R32 ;  /* 0x0000000503207224 */ /* 0x000fe400078e0220 */
[----:B------:R-:W-:-:S04]  /*14a0*/  IMAD.HI.U32 R5, R6, R11, RZ ;  /* 0x0000000b06057227 */ /* 0x000fc800078e00ff */
[----:B------:R-:W-:Y:S02]  /*14b0*/  @!P3 IMAD.IADD R30, R30, 0x1, -R3 ;  /* 0x000000011e1eb824 */ /* 0x000fe400078e0a03 */
[----:B------:R-:W-:Y:S02]  /*14c0*/  IMAD.MOV.U32 R22, RZ, RZ, R20 ;  /* 0x000000ffff167224 */ /* 0x000fe400078e0014 */
[----:B------:R-:W-:Y:S01]  /*14d0*/  IMAD.MOV R20, RZ, RZ, -R5 ;  /* 0x000000ffff147224 */ /* 0x000fe200078e0a05 */
[----:B------:R-:W-:Y:S01]  /*14e0*/  ISETP.GT.U32.AND P0, PT, R3, R30, PT ;  /* 0x0000001e0300720c */ /* 0x000fe20003f04070 */
[----:B------:R-:W-:Y:S01]  /*14f0*/  @!P4 IMAD.IADD R8, R8, 0x1, -R3 ;  /* 0x000000010808c824 */ /* 0x000fe200078e0a03 */
[----:B------:R-:W-:Y:S01]  /*1500*/  ISETP.GE.AND P4, PT, R15, RZ, PT ;  /* 0x000000ff0f00720c */ /* 0x000fe20003f86270 */
[----:B------:R-:W-:Y:S01]  /*1510*/  IMAD R20, R3, R20, R11 ;  /* 0x0000001403147224 */ /* 0x000fe200078e020b */
[----:B------:R-:W-:Y:S01]  /*1520*/  LOP3.LUT R5, R9, 0x22, RZ, 0xfc, !PT ;  /* 0x0000002209057812 */ /* 0x000fe200078efcff */
[----:B------:R-:W-:Y:S01]  /*1530*/  @!P1 IMAD.MOV R22, RZ, RZ, -R22 ;  /* 0x000000ffff169224 */ /* 0x000fe200078e0a16 */
[C---:B------:R-:W-:Y:S01]  /*1540*/  ISETP.GT.U32.AND P1, PT, R3.reuse, R32, PT ;  /* 0x000000200300720c */ /* 0x040fe20003f24070 */
[----:B------:R-:W-:Y:S01]  /*1550*/  @!P2 IMAD.MOV R158, RZ, RZ, -R158 ;  /* 0x000000ffff9ea224 */ /* 0x000fe200078e0a9e */
[----:B------:R-:W-:Y:S01]  /*1560*/  ISETP.GT.U32.AND P2, PT, R3, R26, PT ;  /* 0x0000001a0300720c */ /* 0x000fe20003f44070 */
[----:B------:R-:W-:Y:S01]  /*1570*/  IMAD.HI.U32 R7, R6, R36, RZ ;  /* 0x0000002406077227 */ /* 0x000fe200078e00ff */
[----:B------:R-:W-:-:S02]  /*1580*/  IABS R38, R5 ;  /* 0x0000000500267213 */ /* 0x000fc40000000000 */
[----:B------:R-:W-:Y:S01]  /*1590*/  LOP3.LUT R11, R9, 0x26, RZ, 0xfc, !PT ;  /* 0x00000026090b7812 */ /* 0x000fe200078efcff */
[----:B------:R-:W-:Y:S01]  /*15a0*/  @!P0 IMAD.IADD R30, R30, 0x1, -R3 ;  /* 0x000000011e1e8824 */ /* 0x000fe200078e0a03 */
[----:B------:R-:W-:Y:S01]  /*15b0*/  ISETP.GE.AND P0, PT, R5, RZ, PT ;  /* 0x000000ff0500720c */ /* 0x000fe20003f06270 */
[----:B------:R-:W-:Y:S01]  /*15c0*/  IMAD.MOV R7, RZ, RZ, -R7 ;  /* 0x000000ffff077224 */ /* 0x000fe200078e0a07 */
[----:B------:R-:W-:Y:S01]  /*15d0*/  IABS R42, R11 ;  /* 0x0000000b002a7213 */ /* 0x000fe20000000000 */
[----:B------:R-:W-:Y:S01]  /*15e0*/  @!P4 IMAD.MOV R30, RZ, RZ, -R30 ;  /* 0x000000ffff1ec224 */ /* 0x000fe200078e0a1e */
[C---:B------:R-:W-:Y:S01]  /*15f0*/  ISETP.GT.U32.AND P4, PT, R3.reuse, R20, PT ;  /* 0x000000140300720c */ /* 0x040fe20003f84070 */
[----:B------:R-:W-:Y:S01]  /*1600*/  @!P1 IMAD.IADD R32, R32, 0x1, -R3 ;  /* 0x0000000120209824 */ /* 0x000fe200078e0a03 */
[C---:B------:R-:W-:Y:S01]  /*1610*/  ISETP.GT.U32.AND P3, PT, R3.reuse, R8, PT ;  /* 0x000000080300720c */ /* 0x040fe20003f64070 */
[----:B------:R-:W-:Y:S01]  /*1620*/  IMAD R36, R3, R7, R36 ;  /* 0x0000000703247224 */ /* 0x000fe200078e0224 */
[----:B------:R-:W-:Y:S01]  /*1630*/  LOP3.LUT R7, R9, 0x24, RZ, 0xfc, !PT ;  /* 0x0000002409077812 */ /* 0x000fe200078efcff */
[----:B------:R-:W-:Y:S01]  /*1640*/  IMAD.HI.U32 R5, R6, R38, RZ ;  /* 0x0000002606057227 */ /* 0x000fe200078e00ff */
[----:B------:R-:W-:-:S02]  /*1650*/  ISETP.GT.U32.AND P1, PT, R3, R32, PT ;  /* 0x000000200300720c */ /* 0x000fc40003f24070 */
[----:B------:R-:W-:Y:S01]  /*1660*/  IABS R40, R7 ;  /* 0x0000000700287213 */ /* 0x000fe20000000000 */
[----:B------:R-:W-:Y:S01]  /*1670*/  @!P2 IMAD.IADD R26, R26, 0x1, -R3 ;  /* 0x000000011a1aa824 */ /* 0x000fe200078e0a03 */
[----:B------:R-:W-:Y:S01]  /*1680*/  LOP3.LUT R15, R9, 0x2a, RZ, 0xfc, !PT ;  /* 0x0000002a090f7812 */ /* 0x000fe200078efcff */
[----:B------:R-:W-:Y:S01]  /*1690*/  IMAD.MOV R5, RZ, RZ, -R5 ;  /* 0x000000ffff057224 */ /* 0x000fe200078e0a05 */
[----:B------:R-:W-:Y:S01]  /*16a0*/  ISETP.GE.AND P2, PT, R13, RZ, PT ;  /* 0x000000ff0d00720c */ /* 0x000fe20003f46270 */
[----:B------:R-:W-:Y:S01]  /*16b0*/  @!P4 IMAD.IADD R20, R20, 0x1, -R3 ;  /* 0x000000011414c824 */ /* 0x000fe200078e0a03 */
[----:B------:R-:W-:Y:S01]  /*16c0*/  IABS R46, R15 ;  /* 0x0000000f002e7213 */ /* 0x000fe20000000000 */
[----:B------:R-:W-:Y:S01]  /*16d0*/  @!P5 IMAD.MOV R26, RZ, RZ, -R26 ;  /* 0x000000ffff1ad224 */ /* 0x000fe200078e0a1a */
[----:B------:R-:W-:Y:S01]  /*16e0*/  ISETP.GE.AND P5, PT, R19, RZ, PT ;  /* 0x000000ff1300720c */ /* 0x000fe20003fa6270 */
[C---:B------:R-:W-:Y:S01]  /*16f0*/  IMAD R38, R3.reuse, R5, R38 ;  /* 0x0000000503267224 */ /* 0x040fe200078e0226 */
[----:B------:R-:W-:Y:S01]  /*1700*/  ISETP.GT.U32.AND P4, PT, R3, R20, PT ;  /* 0x000000140300720c */ /* 0x000fe20003f84070 */
[----:B------:R-:W-:Y:S01]  /*1710*/  IMAD.HI.U32 R5, R6, R40, RZ ;  /* 0x0000002806057227 */ /* 0x000fe200078e00ff */
[----:B------:R-:W-:-:S03]  /*1720*/  LOP3.LUT R13, R9, 0x28, RZ, 0xfc, !PT ;  /* 0x00000028090d7812 */ /* 0x000fc600078efcff */
[----:B------:R-:W-:Y:S01]  /*1730*/  @!P1 IMAD.IADD R32, R32, 0x1, -R3 ;  /* 0x0000000120209824 */ /* 0x000fe200078e0a03 */
[----:B------:R-:W-:Y:S01]  /*1740*/  ISETP.GE.AND P1, PT, R11, RZ, PT ;  /* 0x000000ff0b00720c */ /* 0x000fe20003f26270 */
[----:B------:R-:W-:Y:S01]  /*1750*/  IMAD.MOV R11, RZ, RZ, -R5 ;  /* 0x000000ffff0b7224 */ /* 0x000fe200078e0a05 */
[----:B------:R-:W-:Y:S01]  /*1760*/  IABS R44, R13 ;  /* 0x0000000d002c7213 */ /* 0x000fe20000000000 */
[----:B------:R-:W-:Y:S01]  /*1770*/  @!P6 IMAD.MOV R24, RZ, RZ, -R24 ;  /* 0x000000ffff18e224 */ /* 0x000fe200078e0a18 */
[----:B------:R-:W-:Y:S01]  /*1780*/  ISETP.GE.AND P6, PT, R17, RZ, PT ;  /* 0x000000ff1100720c */ /* 0x000fe20003fc6270 */
[----:B------:R-:W-:Y:S01]  /*1790*/  IMAD R40, R3, R11, R40 ;  /* 0x0000000b03287224 */ /* 0x000fe200078e0228 */
[----:B------:R-:W-:Y:S01]  /*17a0*/  LOP3.LUT R17, R9, 0x2c, RZ, 0xfc, !PT ;  /* 0x0000002c09117812 */ /* 0x000fe200078efcff */
[--C-:B------:R-:W-:Y:S01]  /*17b0*/  @!P4 IMAD.IADD R20, R20, 0x1, -R3.reuse ;  /* 0x000000011414c824 */ /* 0x100fe200078e0a03 */
[----:B------:R-:W-:Y:S01]  /*17c0*/  ISETP.GT.U32.AND P4, PT, R3, R38, PT ;  /* 0x000000260300720c */ /* 0x000fe20003f84070 */
[----:B------:R-:W-:Y:S01]  /*17d0*/  @!P3 IMAD.IADD R8, R8, 0x1, -R3 ;  /* 0x000000010808b824 */ /* 0x000fe200078e0a03 */
[----:B------:R-:W-:Y:S01]  /*17e0*/  ISETP.GE.AND P3, PT, R21, RZ, PT ;  /* 0x000000ff1500720c */ /* 0x000fe20003f66270 */
[----:B------:R-:W-:Y:S01]  /*17f0*/  IMAD.MOV.U32 R34, RZ, RZ, R20 ;  /* 0x000000ffff227224 */ /* 0x000fe200078e0014 */
[----:B------:R-:W-:Y:S01]  /*1800*/  IABS R20, R17 ;  /* 0x0000001100147213 */ /* 0x000fe20000000000 */
[----:B------:R-:W-:Y:S01]  /*1810*/  IMAD.MOV.U32 R28, RZ, RZ, R8 ;  /* 0x000000ffff1c7224 */ /* 0x000fe200078e0008 */
[----:B------:R-:W-:Y:S01]  /*1820*/  LOP3.LUT R21, R9, 0x30, RZ, 0xfc, !PT ;  /* 0x0000003009157812 */ /* 0x000fe200078efcff */
[----:B------:R-:W-:Y:S01]  /*1830*/  @!P5 IMAD.MOV R34, RZ, RZ, -R34 ;  /* 0x000000ffff22d224 */ /* 0x000fe200078e0a22 */
[C---:B------:R-:W-:Y:S01]  /*1840*/  ISETP.GT.U32.AND P5, PT, R3.reuse, R40, PT ;  /* 0x000000280300720c */ /* 0x040fe20003fa4070 */
[----:B------:R-:W-:Y:S01]  /*1850*/  @!P6 IMAD.MOV R32, RZ, RZ, -R32 ;  /* 0x000000ffff20e224 */ /* 0x000fe200078e0a20 */
[----:B------:R-:W-:Y:S01]  /*1860*/  ISETP.GT.U32.AND P6, PT, R3, R36, PT ;  /* 0x000000240300720c */ /* 0x000fe20003fc4070 */
[----:B------:R-:W-:Y:S01]  /*1870*/  IMAD.HI.U32 R8, R6, R46, RZ ;  /* 0x0000002e06087227 */ /* 0x000fe200078e00ff */
[----:B------:R-:W-:-:S03]  /*1880*/  IABS R52, R21 ;  /* 0x0000001500347213 */ /* 0x000fc60000000000 */
[----:B------:R-:W-:Y:S02]  /*1890*/  IMAD.MOV R8, RZ, RZ, -R8 ;  /* 0x000000ffff087224 */ /* 0x000fe400078e0a08 */
[----:B------:R-:W-:-:S04]  /*18a0*/  IMAD.HI.U32 R5, R6, R44, RZ ;  /* 0x0000002c06057227 */ /* 0x000fc800078e00ff */
[--C-:B------:R-:W-:Y:S02]  /*18b0*/  @!P5 IMAD.IADD R40, R40, 0x1, -R3.reuse ;  /* 0x000000012828d824 */ /* 0x100fe400078e0a03 */
[----:B------:R-:W-:Y:S02]  /*18c0*/  @!P6 IMAD.IADD R36, R36, 0x1, -R3 ;  /* 0x000000012424e824 */ /* 0x000fe400078e0a03 */
[C---:B------:R-:W-:Y:S01]  /*18d0*/  IMAD R46, R3.reuse, R8, R46 ;  /* 0x00000008032e7224 */ /* 0x040fe200078e022e */
[C---:B------:R-:W-:Y:S01]  /*18e0*/  ISETP.GT.U32.AND P5, PT, R3.reuse, R40, PT ;  /* 0x000000280300720c */ /* 0x040fe20003fa4070 */
[----:B------:R-:W-:Y:S01]  /*18f0*/  IMAD.MOV R5, RZ, RZ, -R5 ;  /* 0x000000ffff057224 */ /* 0x000fe200078e0a05 */
[----:B------:R-:W-:Y:S01]  /*1900*/  ISETP.GT.U32.AND P6, PT, R3, R36, PT ;  /* 0x000000240300720c */ /* 0x000fe20003fc4070 */
[----:B------:R-:W-:Y:S01]  /*1910*/  @!P2 IMAD.MOV R28, RZ, RZ, -R28 ;  /* 0x000000ffff1ca224 */ /* 0x000fe200078e0a1c */
[----:B------:R-:W-:Y:S01]  /*1920*/  ISETP.GE.AND P2, PT, R7, RZ, PT ;  /* 0x000000ff0700720c */ /* 0x000fe20003f46270 */
[----:B------:R-:W-:-:S02]  /*1930*/  IMAD R44, R3, R5, R44 ;  /* 0x00000005032c7224 */ /* 0x000fc400078e022c */
[----:B------:R-:W-:-:S04]  /*1940*/  IMAD.HI.U32 R5, R6, R20, RZ ;  /* 0x0000001406057227 */ /* 0x000fc800078e00ff */
[----:B------:R-:W-:-:S04]  /*1950*/  IMAD.HI.U32 R7, R6, R42, RZ ;  /* 0x0000002a06077227 */ /* 0x000fc800078e00ff */
[--C-:B------:R-:W-:Y:S01]  /*1960*/  @!P5 IMAD.IADD R40, R40, 0x1, -R3.reuse ;  /* 0x000000012828d824 */ /* 0x100fe200078e0a03 */
[C---:B------:R-:W-:Y:S01]  /*1970*/  ISETP.GT.U32.AND P5, PT, R3.reuse, R46, PT ;  /* 0x0000002e0300720c */ /* 0x040fe20003fa4070 */
[----:B------:R-:W-:Y:S02]  /*1980*/  @!P6 IMAD.IADD R36, R36, 0x1, -R3 ;  /* 0x000000012424e824 */ /* 0x000fe400078e0a03 */
[----:B------:R-:W-:Y:S02]  /*1990*/  IMAD.MOV R5, RZ, RZ, -R5 ;  /* 0x000000ffff057224 */ /* 0x000fe400078e0a05 */
[----:B------:R-:W-:Y:S02]  /*19a0*/  IMAD.MOV R7, RZ, RZ, -R7 ;  /* 0x000000ffff077224 */ /* 0x000fe400078e0a07 */
[----:B------:R-:W-:Y:S02]  /*19b0*/  IMAD.MOV.U32 R144, RZ, RZ, R36 ;  /* 0x000000ffff907224 */ /* 0x000fe400078e0024 */
[----:B------:R-:W-:-:S02]  /*19c0*/  IMAD R20, R3, R5, R20 ;  /* 0x0000000503147224 */ /* 0x000fc400078e0214 */
[--C-:B------:R-:W-:Y:S02]  /*19d0*/  @!P4 IMAD.IADD R38, R38, 0x1, -R3.reuse ;  /* 0x000000012626c824 */ /* 0x100fe400078e0a03 */
[----:B------:R-:W-:Y:S02]  /*19e0*/  @!P5 IMAD.IADD R46, R46, 0x1, -R3 ;  /* 0x000000012e2ed824 */ /* 0x000fe400078e0a03 */
[----:B------:R-:W-:Y:S01]  /*19f0*/  IMAD.HI.U32 R5, R6, R52, RZ ;  /* 0x0000003406057227 */ /* 0x000fe200078e00ff */
[----:B------:R-:W-:-:S03]  /*1a00*/  ISETP.GT.U32.AND P4, PT, R3, R38, PT ;  /* 0x000000260300720c */ /* 0x000fc60003f84070 */
[C---:B------:R-:W-:Y:S02]  /*1a10*/  IMAD R42, R3.reuse, R7, R42 ;  /* 0x00000007032a7224 */ /* 0x040fe400078e022a */
[----:B------:R-:W-:Y:S01]  /*1a20*/  @!P3 IMAD.MOV R144, RZ, RZ, -R144 ;  /* 0x000000ffff90b224 */ /* 0x000fe200078e0a90 */
[C---:B------:R-:W-:Y:S01]  /*1a30*/  ISETP.GT.U32.AND P3, PT, R3.reuse, R46, PT ;  /* 0x0000002e0300720c */ /* 0x040fe20003f64070 */
[----:B------:R-:W-:Y:S01]  /*1a40*/  IMAD.HI.U32 R8, R6, R56, RZ ;  /* 0x0000003806087227 */ /* 0x000fe200078e00ff */
[----:B------:R-:W-:-:S03]  /*1a50*/  ISETP.GT.U32.AND P6, PT, R3, R42, PT ;  /* 0x0000002a0300720c */ /* 0x000fc60003fc4070 */
[----:B------:R-:W-:Y:S02]  /*1a60*/  IMAD.MOV R5, RZ, RZ, -R5 ;  /* 0x000000ffff057224 */ /* 0x000fe400078e0a05 */
[----:B------:R-:W-:Y:S02]  /*1a70*/  IMAD.MOV R8, RZ, RZ, -R8 ;  /* 0x000000ffff087224 */ /* 0x000fe400078e0a08 */
[----:B------:R-:W-:Y:S02]  /*1a80*/  IMAD R52, R3, R5, R52 ;  /* 0x0000000503347224 */ /* 0x000fe400078e0234 */
[----:B------:R-:W-:-:S04]  /*1a90*/  IMAD.HI.U32 R5, R6, R58, RZ ;  /* 0x0000003a06057227 */ /* 0x000fc800078e00ff */
[----:B------:R-:W-:Y:S01]  /*1aa0*/  IMAD R56, R3, R8, R56 ;  /* 0x0000000803387224 */ /* 0x000fe200078e0238 */
[----:B------:R-:W-:Y:S01]  /*1ab0*/  IABS R8, R9 ;  /* 0x0000000900087213 */ /* 0x000fe20000000000 */
[----:B------:R-:W-:-:S04]  /*1ac0*/  IMAD.HI.U32 R7, R6, R54, RZ ;  /* 0x0000003606077227 */ /* 0x000fc800078e00ff */
[----:B------:R-:W-:Y:S02]  /*1ad0*/  IMAD.MOV R5, RZ, RZ, -R5 ;  /* 0x000000ffff057224 */ /* 0x000fe400078e0a05 */
[----:B------:R-:W-:Y:S01]  /*1ae0*/  @!P3 IMAD.IADD R46, R46, 0x1, -R3 ;  /* 0x000000012e2eb824 */ /* 0x000fe200078e0a03 */
[C---:B------:R-:W-:Y:S01]  /*1af0*/  ISETP.GT.U32.AND P3, PT, R3.reuse, R56, PT ;  /* 0x000000380300720c */ /* 0x040fe20003f64070 */
[----:B------:R-:W-:Y:S02]  /*1b00*/  IMAD.MOV R7, RZ, RZ, -R7 ;  /* 0x000000ffff077224 */ /* 0x000fe400078e0a07 */
[C---:B------:R-:W-:Y:S02]  /*1b10*/  IMAD R58, R3.reuse, R5, R58 ;  /* 0x00000005033a7224 */ /* 0x040fe400078e023a */
[----:B------:R-:W-:Y:S01]  /*1b20*/  @!P4 IMAD.IADD R38, R38, 0x1, -R3 ;  /* 0x000000012626c824 */ /* 0x000fe200078e0a03 */
[----:B------:R-:W-:Y:S01]  /*1b30*/  ISETP.GT.U32.AND P4, PT, R3, R44, PT ;  /* 0x0000002c0300720c */ /* 0x000fe20003f84070 */
[----:B------:R-:W-:-:S04]  /*1b40*/  IMAD.HI.U32 R5, R6, R60, RZ ;  /* 0x0000003c06057227 */ /* 0x000fc800078e00ff */
[----:B------:R-:W-:Y:S01]  /*1b50*/  @!P6 IMAD.IADD R42, R42, 0x1, -R3 ;  /* 0x000000012a2ae824 */ /* 0x000fe200078e0a03 */
[C---:B------:R-:W-:Y:S01]  /*1b60*/  ISETP.GT.U32.AND P6, PT, R3.reuse, R20, PT ;  /* 0x000000140300720c */ /* 0x040fe20003fc4070 */
[C---:B------:R-:W-:Y:S02]  /*1b70*/  IMAD R54, R3.reuse, R7, R54 ;  /* 0x0000000703367224 */ /* 0x040fe400078e0236 */
[----:B------:R-:W-:Y:S02]  /*1b80*/  IMAD.MOV R7, RZ, RZ, -R5 ;  /* 0x000000ffff077224 */ /* 0x000fe400078e0a05 */
[--C-:B------:R-:W-:Y:S02]  /*1b90*/  @!P3 IMAD.IADD R56, R56, 0x1, -R3.reuse ;  /* 0x000000013838b824 */ /* 0x100fe400078e0a03 */
[C---:B------:R-:W-:Y:S02]  /*1ba0*/  IMAD R60, R3.reuse, R7, R60 ;  /* 0x00000007033c7224 */ /* 0x040fe400078e023c */
[----:B------:R-:W-:Y:S01]  /*1bb0*/  @!P4 IMAD.IADD R44, R44, 0x1, -R3 ;  /* 0x000000012c2cc824 */ /* 0x000fe200078e0a03 */
[C---:B------:R-:W-:Y:S01]  /*1bc0*/  ISETP.GT.U32.AND P4, PT, R3.reuse, R42, PT ;  /* 0x0000002a0300720c */ /* 0x040fe20003f84070 */
[----:B------:R-:W-:Y:S01]  /*1bd0*/  IMAD.HI.U32 R7, R6, R62, RZ ;  /* 0x0000003e06077227 */ /* 0x000fe200078e00ff */
[----:B------:R-:W-:-:S02]  /*1be0*/  ISETP.GT.U32.AND P3, PT, R3, R60, PT ;  /* 0x0000003c0300720c */ /* 0x000fc40003f64070 */
[C---:B------:R-:W-:Y:S01]  /*1bf0*/  ISETP.GT.U32.AND P5, PT, R3.reuse, R44, PT ;  /* 0x0000002c0300720c */ /* 0x040fe20003fa4070 */
[----:B------:R-:W-:Y:S02]  /*1c00*/  @!P6 IMAD.IADD R20, R20, 0x1, -R3 ;  /* 0x000000011414e824 */ /* 0x000fe400078e0a03 */
[----:B------:R-:W-:Y:S02]  /*1c10*/  IMAD.MOV R7, RZ, RZ, -R7 ;  /* 0x000000ffff077224 */ /* 0x000fe400078e0a07 */
[----:B------:R-:W-:Y:S01]  /*1c20*/  IMAD.HI.U32 R5, R6, R8, RZ ;  /* 0x0000000806057227 */ /* 0x000fe200078e00ff */
[----:B------:R-:W-:-:S03]  /*1c30*/  ISETP.GT.U32.AND P6, PT, R3, R20, PT ;  /* 0x000000140300720c */ /* 0x000fc60003fc4070 */
[C---:B------:R-:W-:Y:S02]  /*1c40*/  IMAD R62, R3.reuse, R7, R62 ;  /* 0x00000007033e7224 */ /* 0x040fe400078e023e */
[--C-:B------:R-:W-:Y:S02]  /*1c50*/  @!P3 IMAD.IADD R60, R60, 0x1, -R3.reuse ;  /* 0x000000013c3cb824 */ /* 0x100fe400078e0a03 */
[----:B------:R-:W-:Y:S01]  /*1c60*/  @!P5 IMAD.IADD R44, R44, 0x1, -R3 ;  /* 0x000000012c2cd824 */ /* 0x000fe200078e0a03 */
[C---:B------:R-:W-:Y:S01]  /*1c70*/  ISETP.GT.U32.AND P3, PT, R3.reuse, R62, PT ;  /* 0x0000003e0300720c */ /* 0x040fe20003f64070 */
[----:B------:R-:W-:Y:S01]  /*1c80*/  IMAD.MOV R11, RZ, RZ, -R5 ;  /* 0x000000ffff0b7224 */ /* 0x000fe200078e0a05 */
[C---:B------:R-:W-:Y:S01]  /*1c90*/  ISETP.GT.U32.AND P5, PT, R3.reuse, R54, PT ;  /* 0x000000360300720c */ /* 0x040fe20003fa4070 */
[--C-:B------:R-:W-:Y:S01]  /*1ca0*/  @!P4 IMAD.IADD R42, R42, 0x1, -R3.reuse ;  /* 0x000000012a2ac824 */ /* 0x100fe200078e0a03 */
[----:B------:R-:W-:Y:S01]  /*1cb0*/  LEA.HI R5, R178, R0, RZ, 0x1a ;  /* 0x00000000b2057211 */ /* 0x000fe200078fd0ff */
[----:B------:R-:W-:Y:S01]  /*1cc0*/  @!P6 IMAD.IADD R20, R20, 0x1, -R3 ;  /* 0x000000011414e824 */ /* 0x000fe200078e0a03 */
[C---:B------:R-:W-:Y:S01]  /*1cd0*/  ISETP.GT.U32.AND P6, PT, R3.reuse, R58, PT ;  /* 0x0000003a0300720c */ /* 0x040fe20003fc4070 */
[C---:B------:R-:W-:Y:S01]  /*1ce0*/  IMAD R8, R3.reuse, R11, R8 ;  /* 0x0000000b03087224 */ /* 0x040fe200078e0208 */
[----:B------:R-:W-:Y:S01]  /*1cf0*/  ISETP.GT.U32.AND P4, PT, R3, R52, PT ;  /* 0x000000340300720c */ /* 0x000fe20003f84070 */
[----:B------:R-:W-:-:S02]  /*1d00*/  VIADD R23, R5, 0xe ;  /* 0x0000000e05177836 */ /* 0x000fc40000000000 */
[----:B------:R-:W-:Y:S02]  /*1d10*/  VIADD R25, R5, 0x1e ;  /* 0x0000001e05197836 */ /* 0x000fe40000000000 */
[--C-:B------:R-:W-:Y:S01]  /*1d20*/  @!P3 IMAD.IADD R62, R62, 0x1, -R3.reuse ;  /* 0x000000013e3eb824 */ /* 0x100fe200078e0a03 */
[----:B------:R-:W-:Y:S01]  /*1d30*/  ISETP.GT.U32.AND P3, PT, R3, R8, PT ;  /* 0x000000080300720c */ /* 0x000fe20003f64070 */
[--C-:B------:R-:W-:Y:S01]  /*1d40*/  @!P5 IMAD.IADD R54, R54, 0x1, -R3.reuse ;  /* 0x000000013636d824 */ /* 0x100fe200078e0a03 */
[----:B------:R-:W-:Y:S01]  /*1d50*/  ISETP.GE.AND P5, PT, R15, RZ, PT ;  /* 0x000000ff0f00720c */ /* 0x000fe20003fa6270 */
[----:B------:R-:W-:Y:S01]  /*1d60*/  VIADD R27, R5, 0x2e ;  /* 0x0000002e051b7836 */ /* 0x000fe20000000000 */
[----:B------:R-:W-:Y:S01]  /*1d70*/  IABS R15, R23 ;  /* 0x00000017000f7213 */ /* 0x000fe20000000000 */
[----:B------:R-:W-:Y:S01]  /*1d80*/  @!P6 IMAD.IADD R58, R58, 0x1, -R3 ;  /* 0x000000013a3ae824 */ /* 0x000fe200078e0a03 */
[----:B------:R-:W-:Y:S01]  /*1d90*/  ISETP.GE.AND P6, PT, R17, RZ, PT ;  /* 0x000000ff1100720c */ /* 0x000fe20003fc6270 */
[----:B------:R-:W-:Y:S01]  /*1da0*/  VIADD R19, R5, 0x3e ;  /* 0x0000003e05137836 */ /* 0x000fe20000000000 */
[----:B------:R-:W-:Y:S01]  /*1db0*/  IABS R17, R25 ;  /* 0x0000001900117213 */ /* 0x000fe20000000000 */
[----:B------:R-:W-:Y:S01]  /*1dc0*/  IMAD.HI.U32 R5, R6, R15, RZ ;  /* 0x0000000f06057227 */ /* 0x000fe200078e00ff */
[----:B------:R-:W-:-:S02]  /*1dd0*/  IABS R50, R27 ;  /* 0x0000001b00327213 */ /* 0x000fc40000000000 */
[----:B------:R-:W-:Y:S01]  /*1de0*/  IABS R66, R19 ;  /* 0x0000001300427213 */ /* 0x000fe20000000000 */
[----:B------:R-:W-:-:S04]  /*1df0*/  IMAD.HI.U32 R7, R6, R17, RZ ;  /* 0x0000001106077227 */ /* 0x000fc800078e00ff */
[--C-:B------:R-:W-:Y:S01]  /*1e00*/  @!P3 IMAD.IADD R8, R8, 0x1, -R3.reuse ;  /* 0x000000010808b824 */ /* 0x100fe200078e0a03 */
[----:B------:R-:W-:Y:S01]  /*1e10*/  ISETP.GT.U32.AND P3, PT, R3, R58, PT ;  /* 0x0000003a0300720c */ /* 0x000fe20003f64070 */
[----:B------:R-:W-:Y:S01]  /*1e20*/  @!P4 IMAD.IADD R52, R52, 0x1, -R3 ;  /* 0x000000013434c824 */ /* 0x000fe200078e0a03 */
[----:B------:R-:W-:Y:S01]  /*1e30*/  ISETP.GE.AND P4, PT, R13, RZ, PT ;  /* 0x000000ff0d00720c */ /* 0x000fe20003f86270 */
[----:B------:R-:W-:-:S04]  /*1e40*/  IMAD.HI.U32 R11, R6, R50, RZ ;  /* 0x00000032060b7227 */ /* 0x000fc800078e00ff */
[----:B------:R-:W-:Y:S02]  /*1e50*/  IMAD.MOV R36, RZ, RZ, -R5 ;  /* 0x000000ffff247224 */ /* 0x000fe400078e0a05 */
[----:B------:R-:W-:Y:S01]  /*1e60*/  @!P1 IMAD.MOV R42, RZ, RZ, -R42 ;  /* 0x000000ffff2a9224 */ /* 0x000fe200078e0a2a */
[----:B------:R-:W-:Y:S01]  /*1e70*/  ISETP.GT.U32.AND P1, PT, R3, R56, PT ;  /* 0x000000380300720c */ /* 0x000fe20003f24070 */
[----:B------:R-:W-:Y:S02]  /*1e80*/  IMAD.MOV R48, RZ, RZ, -R7 ;  /* 0x000000ffff307224 */ /* 0x000fe400078e0a07 */
[----:B------:R-:W-:-:S04]  /*1e90*/  IMAD.HI.U32 R13, R6, R64, RZ ;  /* 0x00000040060d7227 */ /* 0x000fc800078e00ff */
[----:B------:R-:W-:Y:S02]  /*1ea0*/  IMAD.MOV R11, RZ, RZ, -R11 ;  /* 0x000000ffff0b7224 */ /* 0x000fe400078e0a0b */
[----:B------:R-:W-:-:S04]  /*1eb0*/  IMAD.HI.U32 R5, R6, R66, RZ ;  /* 0x0000004206057227 */ /* 0x000fc800078e00ff */
[----:B------:R-:W-:Y:S01]  /*1ec0*/  @!P0 IMAD.MOV R38, RZ, RZ, -R38 ;  /* 0x000000ffff268224 */ /* 0x000fe200078e0a26 */
[C---:B------:R-:W-:Y:S01]  /*1ed0*/  ISETP.GT.U32.AND P0, PT, R3.reuse, R52, PT ;  /* 0x000000340300720c */ /* 0x040fe20003f04070 */
[----:B------:R-:W-:Y:S01]  /*1ee0*/  @!P2 IMAD.MOV R40, RZ, RZ, -R40 ;  /* 0x000000ffff28a224 */ /* 0x000fe200078e0a28 */
[C---:B------:R-:W-:Y:S01]  /*1ef0*/  ISETP.GT.U32.AND P2, PT, R3.reuse, R54, PT ;  /* 0x000000360300720c */ /* 0x040fe20003f44070 */
[C---:B------:R-:W-:Y:S02]  /*1f00*/  IMAD R6, R3.reuse, R36, R15 ;  /* 0x0000002403067224 */ /* 0x040fe400078e020f */
[C---:B------:R-:W-:Y:S02]  /*1f10*/  IMAD R36, R3.reuse, R48, R17 ;  /* 0x0000003003247224 */ /* 0x040fe400078e0211 */
[----:B------:R-:W-:Y:S02]  /*1f20*/  IMAD.MOV.U32 R48, RZ, RZ, R20 ;  /* 0x000000ffff307224 */ /* 0x000fe400078e0014 */
[----:B------:R-:W-:-:S02]  /*1f30*/  IMAD R50, R3, R11, R50 ;  /* 0x0000000b03327224 */ /* 0x000fc400078e0232 */
[----:B------:R-:W-:Y:S01]  /*1f40*/  @!P5 IMAD.MOV R46, RZ, RZ, -R46 ;  /* 0x000000ffff2ed224 */ /* 0x000fe200078e0a2e */
[C---:B------:R-:W-:Y:S01]  /*1f50*/  ISETP.GT.U32.AND P5, PT, R3.reuse, R62, PT ;  /* 0x0000003e0300720c */ /* 0x040fe20003fa4070 */
[----:B------:R-:W-:Y:S02]  /*1f60*/  IMAD.MOV R13, RZ, RZ, -R13 ;  /* 0x000000ffff0d7224 */ /* 0x000fe400078e0a0d */
[----:B------:R-:W-:Y:S01]  /*1f70*/  @!P6 IMAD.MOV R48, RZ, RZ, -R48 ;  /* 0x000000ffff30e224 */ /* 0x000fe200078e0a30 */
[C---:B------:R-:W-:Y:S01]  /*1f80*/  ISETP.GT.U32.AND P6, PT, R3.reuse, R8, PT ;  /* 0x000000080300720c */ /* 0x040fe20003fc4070 */
[----:B------:R-:W-:Y:S01]  /*1f90*/  @!P3 IMAD.IADD R58, R58, 0x1, -R3 ;  /* 0x000000013a3ab824 */ /* 0x000fe200078e0a03 */
[C---:B------:R-:W-:Y:S01]  /*1fa0*/  ISETP.GT.U32.AND P3, PT, R3.reuse, R50, PT ;  /* 0x000000320300720c */ /* 0x040fe20003f64070 */
[----:B------:R-:W-:Y:S02]  /*1fb0*/  IMAD R64, R3, R13, R64 ;  /* 0x0000000d03407224 */ /* 0x000fe400078e0240 */
[----:B------:R-:W-:-:S02]  /*1fc0*/  IMAD.MOV R5, RZ, RZ, -R5 ;  /* 0x000000ffff057224 */ /* 0x000fc400078e0a05 */
[--C-:B------:R-:W-:Y:S01]  /*1fd0*/  @!P1 IMAD.IADD R56, R56, 0x1, -R3.reuse ;  /* 0x0000000138389824 */ /* 0x100fe200078e0a03 */
[C---:B------:R-:W-:Y:S01]  /*1fe0*/  ISETP.GT.U32.AND P1, PT, R3.reuse, R36, PT ;  /* 0x000000240300720c */ /* 0x040fe20003f24070 */
[C---:B------:R-:W-:Y:S02]  /*1ff0*/  IMAD R66, R3.reuse, R5, R66 ;  /* 0x0000000503427224 */ /* 0x040fe400078e0242 */
[--C-:B------:R-:W-:Y:S01]  /*2000*/  @!P0 IMAD.IADD R52, R52, 0x1, -R3.reuse ;  /* 0x0000000134348824 */ /* 0x100fe200078e0a03 */
[C---:B------:R-:W-:Y:S01]  /*2010*/  ISETP.GT.U32.AND P0, PT, R3.reuse, R64, PT ;  /* 0x000000400300720c */ /* 0x040fe20003f04070 */
[--C-:B------:R-:W-:Y:S01]  /*2020*/  @!P2 IMAD.IADD R54, R54, 0x1, -R3.reuse ;  /* 0x000000013636a824 */ /* 0x100fe200078e0a03 */
[C---:B------:R-:W-:Y:S01]  /*2030*/  ISETP.GT.U32.AND P2, PT, R3.reuse, R6, PT ;  /* 0x000000060300720c */ /* 0x040fe20003f44070 */
[----:B------:R-:W-:Y:S01]  /*2040*/  @!P4 IMAD.MOV R44, RZ, RZ, -R44 ;  /* 0x000000ffff2cc224 */ /* 0x000fe200078e0a2c */
[C---:B------:R-:W-:Y:S01]  /*2050*/  ISETP.GT.U32.AND P4, PT, R3.reuse, R60, PT ;  /* 0x0000003c0300720c */ /* 0x040fe20003f84070 */
[--C-:B------:R-:W-:Y:S01]  /*2060*/  @!P5 IMAD.IADD R62, R62, 0x1, -R3.reuse ;  /* 0x000000013e3ed824 */ /* 0x100fe200078e0a03 */
[----:B------:R-:W-:Y:S01]  /*2070*/  ISETP.GT.U32.AND P5, PT, R3, R66, PT ;  /* 0x000000420300720c */ /* 0x000fe20003fa4070 */
[--C-:B------:R-:W-:Y:S01]  /*2080*/  @!P6 IMAD.IADD R8, R8, 0x1, -R3.reuse ;  /* 0x000000010808e824 */ /* 0x100fe200078e0a03 */
[----:B------:R-:W-:Y:S01]  /*2090*/  ISETP.GE.AND P6, PT, R21, RZ, PT ;  /* 0x000000ff1500720c */ /* 0x000fe20003fc6270 */
        /* <DEDUP_REMOVED lines=9> */
[----:B------:R-:W3:Y:S01]  /*2130*/  LDC.64 R20, c[0x0][0x230] ;  /* 0x00008c00ff147b82 */ /* 0x000ee20000000a00 */
[--C-:B------:R-:W-:Y:S01]  /*2140*/  @!P5 IMAD.IADD R66, R66, 0x1, -R3.reuse ;  /* 0x000000014242d824 */ /* 0x100fe200078e0a03 */
[----:B------:R-:W-:Y:S01]  /*2150*/  ISETP.GE.AND P4, PT, R9, RZ, PT ;  /* 0x000000ff0900720c */ /* 0x000fe20003f86270 */
[----:B------:R-:W-:Y:S01]  /*2160*/  @!P6 IMAD.MOV R52, RZ, RZ, -R52 ;  /* 0x000000ffff34e224 */ /* 0x000fe200078e0a34 */
[----:B------:R-:W-:Y:S01]  /*2170*/  ISETP.GE.AND P6, PT, R37, RZ, PT ;  /* 0x000000ff2500720c */ /* 0x000fe20003fc6270 */
[----:B------:R-:W-:Y:S01]  /*2180*/  @!P3 IMAD.MOV R60, RZ, RZ, -R60 ;  /* 0x000000ffff3cb224 */ /* 0x000fe200078e0a3c */
[C---:B------:R-:W-:Y:S01]  /*2190*/  ISETP.GT.U32.AND P3, PT, R3.reuse, R66, PT ;  /* 0x000000420300720c */ /* 0x040fe20003f64070 */
[----:B------:R-:W-:Y:S01]  /*21a0*/  @!P1 IMAD.MOV R58, RZ, RZ, -R58 ;  /* 0x000000ffff3a9224 */ /* 0x000fe200078e0a3a */
[C---:B------:R-:W-:Y:S01]  /*21b0*/  ISETP.GT.U32.AND P1, PT, R3.reuse, R50, PT ;  /* 0x000000320300720c */ /* 0x040fe20003f24070 */
[----:B------:R-:W-:Y:S01]  /*21c0*/  @!P0 IMAD.MOV R54, RZ, RZ, -R54 ;  /* 0x000000ffff368224 */ /* 0x000fe200078e0a36 */
[C---:B------:R-:W-:Y:S01]  /*21d0*/  ISETP.GT.U32.AND P5, PT, R3.reuse, R64, PT ;  /* 0x000000400300720c */ /* 0x040fe20003fa4070 */
[----:B------:R-:W-:Y:S01]  /*21e0*/  @!P2 IMAD.MOV R56, RZ, RZ, -R56 ;  /* 0x000000ffff38a224 */ /* 0x000fe200078e0a38 */
[C---:B------:R-:W-:Y:S01]  /*21f0*/  ISETP.GT.U32.AND P0, PT, R3.reuse, R6, PT ;  /* 0x000000060300720c */ /* 0x040fe20003f04070 */
[----:B------:R-:W-:Y:S01]  /*2200*/  IMAD R7, R234, 0x24, RZ ;  /* 0x00000024ea077824 */ /* 0x000fe200078e02ff */
[----:B------:R-:W-:Y:S01]  /*2210*/  ISETP.GT.U32.AND P2, PT, R3, R36, PT ;  /* 0x000000240300720c */ /* 0x000fe20003f44070 */
[----:B------:R-:W-:Y:S01]  /*2220*/  @!P4 IMAD.MOV R8, RZ, RZ, -R8 ;  /* 0x000000ffff08c224 */ /* 0x000fe200078e0a08 */
[----:B------:R-:W-:Y:S01]  /*2230*/  ISETP.GE.AND P4, PT, R39, RZ, PT ;  /* 0x000000ff2700720c */ /* 0x000fe20003f86270 */
[----:B------:R-:W-:Y:S01]  /*2240*/  @!P6 IMAD.MOV R62, RZ, RZ, -R62 ;  /* 0x000000ffff3ee224 */ /* 0x000fe200078e0a3e */
[----:B------:R-:W-:Y:S01]  /*2250*/  ISETP.GE.AND P6, PT, R89, RZ, PT ;  /* 0x000000ff5900720c */ /* 0x000fe20003fc6270 */
[--C-:B------:R-:W-:Y:S01]  /*2260*/  @!P3 IMAD.IADD R66, R66, 0x1, -R3.reuse ;  /* 0x000000014242b824 */ /* 0x100fe200078e0a03 */
[----:B------:R-:W-:Y:S01]  /*2270*/  ISETP.NE.AND P3, PT, R156, RZ, PT ;  /* 0x000000ff9c00720c */ /* 0x000fe20003f65270 */
[--C-:B------:R-:W-:Y:S01]  /*2280*/  @!P1 IMAD.IADD R50, R50, 0x1, -R3.reuse ;  /* 0x0000000132329824 */ /* 0x100fe200078e0a03 */
[----:B------:R-:W-:Y:S01]  /*2290*/  ISETP.GE.AND P1, PT, R19, RZ, PT ;  /* 0x000000ff1300720c */ /* 0x000fe20003f26270 */
[--C-:B------:R-:W-:Y:S01]  /*22a0*/  @!P5 IMAD.IADD R64, R64, 0x1, -R3.reuse ;  /* 0x000000014040d824 */ /* 0x100fe200078e0a03 */
[----:B------:R-:W-:Y:S01]  /*22b0*/  ISETP.GE.AND P5, PT, R23, RZ, PT ;  /* 0x000000ff1700720c */ /* 0x000fe20003fa6270 */
[--C-:B------:R-:W-:Y:S01]  /*22c0*/  @!P0 IMAD.IADD R6, R6, 0x1, -R3.reuse ;  /* 0x0000000106068824 */ /* 0x100fe200078e0a03 */
[----:B------:R-:W-:Y:S01]  /*22d0*/  ISETP.GE.AND P0, PT, R25, RZ, PT ;  /* 0x000000ff1900720c */ /* 0x000fe20003f06270 */
[----:B------:R-:W-:Y:S01]  /*22e0*/  @!P2 IMAD.IADD R36, R36, 0x1, -R3 ;  /* 0x000000012424a824 */ /* 0x000fe200078e0a03 */
[----:B------:R-:W-:Y:S01]  /*22f0*/  ISETP.GE.AND P2, PT, R27, RZ, PT ;  /* 0x000000ff1b00720c */ /* 0x000fe20003f46270 */
[----:B---3--:R-:W-:-:S02]  /*2300*/  VIADD R3, R20, 0xffffffff ;  /* 0xffffffff14037836 */ /* 0x008fc40000000000 */
[----:B------:R-:W-:Y:S02]  /*2310*/  @!P6 IMAD.MOV R4, RZ, RZ, -R4 ;  /* 0x000000ffff04e224 */ /* 0x000fe400078e0a04 */
[----:B------:R-:W-:Y:S01]  /*2320*/  @!P3 LOP3.LUT R4, RZ, R156, RZ, 0x33, !PT ;  /* 0x0000009cff04b212 */ /* 0x000fe200078e33ff */
[----:B------:R-:W-:Y:S01]  /*2330*/  @!P4 IMAD.MOV R64, RZ, RZ, -R64 ;  /* 0x000000ffff40c224 */ /* 0x000fe200078e0a40 */
[----:B------:R-:W-:Y:S01]  /*2340*/  ISETP.NE.AND P4, PT, R157, RZ, PT ;  /* 0x000000ff9d00720c */ /* 0x000fe20003f85270 */
[----:B------:R-:W-:Y:S01]  /*2350*/  @!P1 IMAD.MOV R66, RZ, RZ, -R66 ;  /* 0x000000ffff429224 */ /* 0x000fe200078e0a42 */
[----:B------:R-:W-:Y:S01]  /*2360*/  ISETP.GE.U32.AND P1, PT, R3, 0x7fffffc0, PT ;  /* 0x7fffffc00300780c */ /* 0x000fe20003f26070 */
[----:B------:R-:W-:Y:S01]  /*2370*/  IMAD R95, R4, R21, RZ ;  /* 0x00000015045f7224 */ /* 0x000fe200078e02ff */
[C---:B------:R-:W-:Y:S01]  /*2380*/  SEL R176, R209.reuse, R8, !P4 ;  /* 0x00000008d1b07207 */ /* 0x040fe20006000000 */
[----:B------:R-:W-:Y:S01]  /*2390*/  IMAD.SHL.U32 R3, R178, 0x10, RZ ;  /* 0x00000010b2037824 */ /* 0x000fe200078e00ff */
[C---:B------:R-:W-:Y:S01]  /*23a0*/  SEL R175, R209.reuse, R10, !P4 ;  /* 0x0000000ad1af7207 */ /* 0x040fe20006000000 */
[----:B------:R-:W-:Y:S01]  /*23b0*/  @!P5 IMAD.MOV R6, RZ, RZ, -R6 ;  /* 0x000000ffff06d224 */ /* 0x000fe200078e0a06 */
[----:B------:R-:W-:Y:S01]  /*23c0*/  SEL R174, R209, R12, !P4 ;  /* 0x0000000cd1ae7207 */ /* 0x000fe20006000000 */
[----:B------:R-:W-:Y:S01]  /*23d0*/  @!P0 IMAD.MOV R36, RZ, RZ, -R36 ;  /* 0x000000ffff248224 */ /* 0x000fe200078e0a24 */
[----:B------:R-:W-:Y:S01]  /*23e0*/  LOP3.LUT R3, R3, 0x70, RZ, 0xc0, !PT ;  /* 0x0000007003037812 */ /* 0x000fe200078ec0ff */
[----:B------:R-:W-:Y:S01]  /*23f0*/  @!P2 IMAD.MOV R50, RZ, RZ, -R50 ;  /* 0x000000ffff32a224 */ /* 0x000fe200078e0a32 */
[C---:B------:R-:W-:Y:S01]  /*2400*/  SEL R172, R209.reuse, R14, !P4 ;  /* 0x0000000ed1ac7207 */ /* 0x040fe20006000000 */
[----:B------:R-:W-:Y:S01]  /*2410*/  VIADD R4, R20, 0xfffffffd ;  /* 0xfffffffd14047836 */ /* 0x000fe20000000000 */
[----:B------:R-:W-:Y:S01]  /*2420*/  SEL R159, R209, R16, !P4 ;  /* 0x00000010d19f7207 */ /* 0x000fe20006000000 */
[----:B------:R-:W-:Y:S01]  /*2430*/  IMAD.SHL.U32 R96, R95, 0x4, RZ ;  /* 0x000000045f607824 */ /* 0x000fe200078e00ff */
[C---:B------:R-:W-:Y:S01]  /*2440*/  SEL R158, R209.reuse, R158, !P4 ;  /* 0x0000009ed19e7207 */ /* 0x040fe20006000000 */
[----:B------:R-:W-:Y:S01]  /*2450*/  IMAD R3, R88, 0x80, R3 ;  /* 0x0000008058037824 */ /* 0x000fe200078e0203 */
[C---:B------:R-:W-:Y:S01]  /*2460*/  SEL R154, R209.reuse, R18, !P4 ;  /* 0x00000012d19a7207 */ /* 0x040fe20006000000 */
[----:B------:R-:W-:Y:S01]  /*2470*/  VIADD R5, R20, 0xfffffffe ;  /* 0xfffffffe14057836 */ /* 0x000fe20000000000 */
[----:B------:R-:W-:Y:S01]  /*2480*/  SEL R153, R209, R22, !P4 ;  /* 0x00000016d1997207 */ /* 0x000fe20006000000 */
[----:B------:R-:W-:Y:S01]  /*2490*/  VIADD R224, R3, UR8 ;  /* 0x0000000803e07c36 */ /* 0x000fe20008000000 */
[C---:B------:R-:W-:Y:S01]  /*24a0*/  SEL R152, R209.reuse, R24, !P4 ;  /* 0x00000018d1987207 */ /* 0x040fe20006000000 */
[C---:B-1----:R-:W-:Y:S01]  /*24b0*/  IMAD R89, R234.reuse, 0x7, RZ ;  /* 0x00000007ea597824 */ /* 0x042fe200078e02ff */
[C---:B------:R-:W-:Y:S01]  /*24c0*/  SEL R150, R209.reuse, R26, !P4 ;  /* 0x0000001ad1967207 */ /* 0x040fe20006000000 */
[C---:B------:R-:W-:Y:S01]  /*24d0*/  IMAD R8, R234.reuse, 0x28, RZ ;  /* 0x00000028ea087824 */ /* 0x040fe200078e02ff */
        /* <DEDUP_REMOVED lines=19> */
[C---:B------:R-:W-:Y:S01]  /*2610*/  IMAD.SHL.U32 R16, R234.reuse, 0x10, RZ ;  /* 0x00000010ea107824 */ /* 0x040fe200078e00ff */
[C---:B------:R-:W-:Y:S01]  /*2620*/  SEL R181, R209.reuse, R48, !P4 ;  /* 0x00000030d1b57207 */ /* 0x040fe20006000000 */
[C---:B------:R-:W-:Y:S01]  /*2630*/  IMAD R14, R234.reuse, 0x11, RZ ;  /* 0x00000011ea0e7824 */ /* 0x040fe200078e02ff */
[C---:B------:R-:W-:Y:S01]  /*2640*/  SEL R143, R209.reuse, R52, !P4 ;  /* 0x00000034d18f7207 */ /* 0x040fe20006000000 */
[C---:B------:R-:W-:Y:S01]  /*2650*/  IMAD R13, R234.reuse, 0x12, RZ ;  /* 0x00000012ea0d7824 */ /* 0x040fe200078e02ff */
[C---:B------:R-:W-:Y:S01]  /*2660*/  SEL R173, R209.reuse, R54, !P4 ;  /* 0x00000036d1ad7207 */ /* 0x040fe20006000000 */
[----:B--2---:R-:W-:Y:S01]  /*2670*/  IMAD R0, R234, 0x13, RZ ;  /* 0x00000013ea007824 */ /* 0x004fe200078e02ff */
[C---:B------:R-:W-:Y:S01]  /*2680*/  SEL R185, R209.reuse, R56, !P4 ;  /* 0x00000038d1b97207 */ /* 0x040fe20006000000 */
[----:B------:R1:W-:Y:S01]  /*2690*/  STL [R1+0xc4], R95 ;  /* 0x0000c45f01007387 */ /* 0x0003e20000100800 */
[C---:B------:R-:W-:Y:S01]  /*26a0*/  SEL R189, R209.reuse, R58, !P4 ;  /* 0x0000003ad1bd7207 */ /* 0x040fe20006000000 */
[C---:B------:R-:W-:Y:S01]  /*26b0*/  VIADD R15, R20.reuse, 0xffffffde ;  /* 0xffffffde140f7836 */ /* 0x040fe20000000000 */
[C---:B------:R-:W-:Y:S01]  /*26c0*/  SEL R147, R209.reuse, R60, !P4 ;  /* 0x0000003cd1937207 */ /* 0x040fe20006000000 */
[----:B------:R-:W-:Y:S01]  /*26d0*/  STL [R1+0xc8], R96 ;  /* 0x0000c86001007387 */ /* 0x000fe20000100800 */
[C---:B------:R-:W-:Y:S01]  /*26e0*/  SEL R177, R209.reuse, R62, !P4 ;  /* 0x0000003ed1b17207 */ /* 0x040fe20006000000 */
[----:B------:R-:W-:Y:S01]  /*26f0*/  VIADD R114, R20, 0xffffffe6 ;  /* 0xffffffe614727836 */ /* 0x000fe20000000000 */
[C---:B------:R-:W-:Y:S01]  /*2700*/  SEL R193, R209.reuse, R64, !P4 ;  /* 0x00000040d1c17207 */ /* 0x040fe20006000000 */
[----:B------:R-:W-:Y:S01]  /*2710*/  STL [R1+0x48], R94 ;  /* 0x0000485e01007387 */ /* 0x000fe20000100800 */
[C---:B------:R-:W-:Y:S01]  /*2720*/  SEL R197, R209.reuse, R6, !P4 ;  /* 0x00000006d1c57207 */ /* 0x040fe20006000000 */
[----:B------:R-:W-:Y:S01]  /*2730*/  IMAD R6, R234, 0x18, RZ ;  /* 0x00000018ea067824 */ /* 0x000fe200078e02ff */
[C---:B------:R-:W-:Y:S01]  /*2740*/  SEL R201, R209.reuse, R36, !P4 ;  /* 0x00000024d1c97207 */ /* 0x040fe20006000000 */
[----:B------:R2:W-:Y:S01]  /*2750*/  STL [R1+0x44], R93 ;  /* 0x0000445d01007387 */ /* 0x0005e20000100800 */
[C---:B------:R-:W-:Y:S01]  /*2760*/  SEL R205, R209.reuse, R50, !P4 ;  /* 0x00000032d1cd7207 */ /* 0x040fe20006000000 */
[----:B------:R-:W-:Y:S01]  /*2770*/  VIADD R227, R20, 0x3f ;  /* 0x0000003f14e37836 */ /* 0x000fe20000000000 */
[----:B------:R-:W-:Y:S01]  /*2780*/  SEL R209, R209, R66, !P4 ;  /* 0x00000042d1d17207 */ /* 0x000fe20006000000 */
[----:B------:R-:W-:Y:S01]  /*2790*/  STL [R1+0x40], R92 ;  /* 0x0000405c01007387 */ /* 0x000fe20000100800 */
[----:B------:R-:W-:Y:S01]  /*27a0*/  ISETP.GE.U32.AND P4, PT, R4, 0x7fffffbe, PT ;  /* 0x7fffffbe0400780c */ /* 0x000fe20003f86070 */
[----:B------:R-:W-:Y:S01]  /*27b0*/  VIADD R4, R20, 0xfffffffc ;  /* 0xfffffffc14047836 */ /* 0x000fe20000000000 */
[C---:B------:R-:W-:Y:S01]  /*27c0*/  IADD3 R22, P0, R96.reuse, UR4, RZ ;  /* 0x0000000460167c10 */ /* 0x040fe2000ff1e0ff */
[----:B------:R3:W-:Y:S01]  /*27d0*/  STL [R1+0x3c], R91 ;  /* 0x00003c5b01007387 */ /* 0x0007e20000100800 */
[----:B------:R-:W-:Y:S01]  /*27e0*/  IADD3 R24, P2, R96, UR4, RZ ;  /* 0x0000000460187c10 */ /* 0x000fe2000ff5e0ff */
[----:B------:R-:W-:Y:S01]  /*27f0*/  IMAD R176, R176, UR9, RZ ;  /* 0x00000009b0b07c24 */ /* 0x000fe2000f8e02ff */
[----:B------:R-:W-:Y:S01]  /*2800*/  LEA.HI.X.SX32 R23, R95, UR5, 0x2, P0 ;  /* 0x000000055f177c11 */ /* 0x000fe200080f16ff */
[----:B------:R4:W-:Y:S01]  /*2810*/  STL [R1+0x38], R89 ;  /* 0x0000385901007387 */ /* 0x0009e20000100800 */
[----:B------:R-:W-:Y:S01]  /*2820*/  ISETP.GE.U32.AND P0, PT, R4, 0x7fffffbd, PT ;  /* 0x7fffffbd0400780c */ /* 0x000fe20003f06070 */
[----:B------:R-:W-:Y:S01]  /*2830*/  IMAD.SHL.U32 R4, R234, 0x4, RZ ;  /* 0x00000004ea047824 */ /* 0x000fe200078e00ff */
[----:B------:R-:W-:Y:S01]  /*2840*/  ISETP.GE.U32.AND P3, PT, R5, 0x7fffffbf, PT ;  /* 0x7fffffbf0500780c */ /* 0x000fe20003f66070 */
[----:B------:R-:W-:Y:S01]  /*2850*/  VIADD R5, R20, 0xffffffdf ;  /* 0xffffffdf14057836 */ /* 0x000fe20000000000 */
[----:B------:R-:W-:Y:S01]  /*2860*/  @!PT LDS RZ, [RZ] ;  /* 0x00000000fffff984 */ /* 0x000fe20000000800 */
[----:B------:R-:W-:Y:S01]  /*2870*/  @!PT LDS RZ, [RZ] ;  /* 0x00000000fffff984 */ /* 0x000fe20000000800 */
[----:B------:R-:W-:Y:S01]  /*2880*/  @!PT LDS RZ, [RZ] ;  /* 0x00000000fffff984 */ /* 0x000fe20000000800 */
[----:B------:R-:W-:Y:S01]  /*2890*/  LDGSTS.E [R224], desc[UR16][R22.64], !P1 ;  /* 0x0000000016e07fae */ /* 0x000fe2000c921850 */
[----:B------:R-:W-:Y:S01]  /*28a0*/  LEA.HI.X.SX32 R25, R95, UR5, 0x2, P2 ;  /* 0x000000055f197c11 */ /* 0x000fe200090f16ff */
[----:B-1----:R-:W-:Y:S01]  /*28b0*/  IMAD R95, R234, 0xc0, RZ ;  /* 0x000000c0ea5f7824 */ /* 0x002fe200078e02ff */
[-C--:B------:R-:W-:Y:S01]  /*28c0*/  IADD3 R26, P1, R4, R22.reuse, RZ ;  /* 0x00000016041a7210 */ /* 0x080fe20007f3e0ff */
[----:B------:R-:W-:Y:S01]  /*28d0*/  STL [R1+0x34], R90 ;  /* 0x0000345a01007387 */ /* 0x000fe20000100800 */
[CC--:B------:R-:W-:Y:S01]  /*28e0*/  LEA R28, P2, R234.reuse, R22.reuse, 0x3 ;  /* 0x00000016ea1c7211 */ /* 0x0c0fe200078418ff */
[----:B------:R-:W-:Y:S01]  /*28f0*/  IMAD R175, R175, UR9, RZ ;  /* 0x00000009afaf7c24 */ /* 0x000fe2000f8e02ff */
[----:B------:R-:W-:Y:S01]  /*2900*/  ISETP.GE.U32.AND P5, PT, R5, 0x7fffffa0, PT ;  /* 0x7fffffa00500780c */ /* 0x000fe20003fa6070 */
[C---:B------:R-:W-:Y:S01]  /*2910*/  IMAD R5, R234.reuse, 0x14, RZ ;  /* 0x00000014ea057824 */ /* 0x040fe200078e02ff */
[-C--:B------:R-:W-:Y:S01]  /*2920*/  LEA.HI.X.SX32 R27, R234, R23.reuse, 0x2, P1 ;  /* 0x00000017ea1b7211 */ /* 0x080fe200008f16ff */
[----:B------:R-:W-:Y:S01]  /*2930*/  STL [R1+0x30], R88 ;  /* 0x0000305801007387 */ /* 0x000fe20000100800 */
[-C--:B------:R-:W-:Y:S01]  /*2940*/  IADD3 R30, P1, R161, R22.reuse, RZ ;  /* 0x00000016a11e7210 */ /* 0x080fe20007f3e0ff */
[----:B------:R-:W-:Y:S01]  /*2950*/  IMAD R159, R159, UR9, RZ ;  /* 0x000000099f9f7c24 */ /* 0x000fe2000f8e02ff */
[-C--:B------:R-:W-:Y:S01]  /*2960*/  LEA.HI.X.SX32 R29, R94, R23.reuse, 0x2, P2 ;  /* 0x000000175e1d7211 */ /* 0x080fe200010f16ff */
[----:B------:R1:W-:Y:S01]  /*2970*/  STL [R1+0x2c], R21 ;  /* 0x00002c1501007387 */ /* 0x0003e20000100800 */
[-C--:B------:R-:W-:Y:S01]  /*2980*/  LEA R32, P2, R234, R22.reuse, 0x4 ;  /* 0x00000016ea207211 */ /* 0x080fe200078420ff */
[----:B------:R-:W-:Y:S01]  /*2990*/  IMAD R182, R140, UR9, RZ ;  /* 0x000000098cb67c24 */ /* 0x000fe2000f8e02ff */
[-C--:B------:R-:W-:Y:S01]  /*29a0*/  LEA.HI.X.SX32 R31, R93, R23.reuse, 0x2, P1 ;  /* 0x000000175d1f7211 */ /* 0x080fe200008f16ff */
[----:B--2---:R-:W-:Y:S01]  /*29b0*/  IMAD R93, R234, 0xbc, RZ ;  /* 0x000000bcea5d7824 */ /* 0x004fe200078e02ff */
[-C--:B------:R-:W-:Y:S01]  /*29c0*/  IADD3 R34, P1, R5, R22.reuse, RZ ;  /* 0x0000001605227210 */ /* 0x080fe20007f3e0ff */
[----:B------:R2:W-:Y:S01]  /*29d0*/  STL [R1+0x28], R19 ;  /* 0x0000281301007387 */ /* 0x0005e20000100800 */
[-C--:B------:R-:W-:Y:S01]  /*29e0*/  LEA.HI.X.SX32 R33, R4, R23.reuse, 0x2, P2 ;  /* 0x0000001704217211 */ /* 0x080fe200010f16ff */
[----:B------:R-:W-:Y:S01]  /*29f0*/  IMAD R206, R172, UR9, RZ ;  /* 0x00000009acce7c24 */ /* 0x000fe2000f8e02ff */
[-C--:B------:R-:W-:Y:S01]  /*2a00*/  IADD3 R36, P2, R6, R22.reuse, RZ ;  /* 0x0000001606247210 */ /* 0x080fe20007f5e0ff */
[----:B------:R-:W-:Y:S01]  /*2a10*/  STL [R1+0x24], R18 ;  /* 0x0000241201007387 */ /* 0x000fe20000100800 */
[-C--:B------:R-:W-:Y:S01]  /*2a20*/  LEA.HI.X.SX32 R35, R92, R23.reuse, 0x2, P1 ;  /* 0x000000175c237211 */ /* 0x080fe200008f16ff */
[----:B------:R-:W-:Y:S01]  /*2a30*/  IMAD R153, R153, UR9, RZ ;  /* 0x0000000999997c24 */ /* 0x000fe2000f8e02ff */
[-C--:B------:R-:W-:Y:S01]  /*2a40*/  IADD3 R38, P1, R160, R22.reuse, RZ ;  /* 0x00000016a0267210 */ /* 0x080fe20007f3e0ff */
[----:B------:R5:W-:Y:S01]  /*2a50*/  STL [R1+0x20], R17 ;  /* 0x0000201101007387 */ /* 0x000be20000100800 */
[-C--:B------:R-:W-:Y:S01]  /*2a60*/  LEA.HI.X.SX32 R37, R91, R23.reuse, 0x2, P2 ;  /* 0x000000175b257211 */ /* 0x080fe200010f16ff */
[C---:B---3--:R-:W-:Y:S01]  /*2a70*/  IMAD R91, R234.reuse, 0xb8, RZ ;  /* 0x000000b8ea5b7824 */ /* 0x048fe200078e02ff */
[CC--:B------:R-:W-:Y:S01]  /*2a80*/  LEA R40, P2, R234.reuse, R22.reuse, 0x5 ;  /* 0x00000016ea287211 */ /* 0x0c0fe200078428ff */
[----:B------:R3:W-:Y:S01]  /*2a90*/  STL [R1+0x18], R16 ;  /* 0x0000181001007387 */ /* 0x0007e20000100800 */
[-C--:B------:R-:W-:Y:S01]  /*2aa0*/  LEA.HI.X.SX32 R39, R89, R23.reuse, 0x2, P1 ;  /* 0x0000001759277211 */ /* 0x080fe200008f16ff */
[----:B----4-:R-:W-:Y:S01]  /*2ab0*/  IMAD R89, R234, 0xb4, RZ ;  /* 0x000000b4ea597824 */ /* 0x010fe200078e02ff */
[-C--:B------:R-:W-:Y:S01]  /*2ac0*/  IADD3 R42, P1, R7, R22.reuse, RZ ;  /* 0x00000016072a7210 */ /* 0x080fe20007f3e0ff */
[----:B------:R-:W-:Y:S01]  /*2ad0*/  STL [R1+0x14], R14 ;  /* 0x0000140e01007387 */ /* 0x000fe20000100800 */
[-C--:B------:R-:W-:Y:S01]  /*2ae0*/  LEA.HI.X.SX32 R41, R90, R23.reuse, 0x2, P2 ;  /* 0x000000175a297211 */ /* 0x080fe200010f16ff */
[----:B------:R-:W-:Y:S01]  /*2af0*/  IMAD R179, R158, UR9, RZ ;  /* 0x000000099eb37c24 */ /* 0x000fe2000f8e02ff */
[-C--:B------:R-:W-:Y:S01]  /*2b00*/  IADD3 R44, P2, R8, R22.reuse, RZ ;  /* 0x00000016082c7210 */ /* 0x080fe20007f5e0ff */
[----:B------:R4:W-:Y:S01]  /*2b10*/  STL [R1+0x10], R13 ;  /* 0x0000100d01007387 */ /* 0x0009e20000100800 */
[-C--:B------:R-:W-:Y:S01]  /*2b20*/  LEA.HI.X.SX32 R43, R88, R23.reuse, 0x2, P1 ;  /* 0x00000017582b7211 */ /* 0x080fe200008f16ff */
[----:B------:R-:W-:Y:S01]  /*2b30*/  IMAD R192, R154, UR9, RZ ;  /* 0x000000099ac07c24 */ /* 0x000fe2000f8e02ff */
[-C--:B------:R-:W-:Y:S01]  /*2b40*/  IADD3 R46, P1, R9, R22.reuse, RZ ;  /* 0x00000016092e7210 */ /* 0x080fe20007f3e0ff */
[----:B------:R4:W-:Y:S01]  /*2b50*/  STL [R1+0xc], R0 ;  /* 0x00000c0001007387 */ /* 0x0009e20000100800 */
[-C--:B------:R-:W-:Y:S01]  /*2b60*/  LEA.HI.X.SX32 R45, R21, R23.reuse, 0x2, P2 ;  /* 0x00000017152d7211 */ /* 0x080fe200010f16ff */
[----:B-1----:R-:W-:Y:S01]  /*2b70*/  VIADD R21, R20, 0xffffffc9 ;  /* 0xffffffc914157836 */ /* 0x002fe20000000000 */
[-C--:B------:R-:W-:Y:S01]  /*2b80*/  IADD3 R48, P2, R10, R22.reuse, RZ ;  /* 0x000000160a307210 */ /* 0x080fe20007f5e0ff */
[----:B------:R-:W-:Y:S01]  /*2b90*/  LDGSTS.E [R224+0x4], desc[UR16][R26.64], !P3 ;  /* 0x000040001ae07fae */ /* 0x000fe2000d921850 */
[-C--:B------:R-:W-:Y:S01]  /*2ba0*/  LEA.HI.X.SX32 R47, R19, R23.reuse, 0x2, P1 ;  /* 0x00000017132f7211 */ /* 0x080fe200008f16ff */
[----:B--2---:R-:W-:Y:S01]  /*2bb0*/  IMAD R19, R234, 0x54, RZ ;  /* 0x00000054ea137824 */ /* 0x004fe200078e02ff */
[-C--:B------:R-:W-:Y:S01]  /*2bc0*/  IADD3 R50, P1, R11, R22.reuse, RZ ;  /* 0x000000160b327210 */ /* 0x080fe20007f3e0ff */
[----:B------:R-:W-:Y:S01]  /*2bd0*/  LDGSTS.E [R224+0x8], desc[UR16][R28.64], !P4 ;  /* 0x000080001ce07fae */ /* 0x000fe2000e121850 */
[-C--:B------:R-:W-:Y:S01]  /*2be0*/  LEA.HI.X.SX32 R49, R161, R23.reuse, 0x2, P2 ;  /* 0x00000017a1317211 */ /* 0x080fe200010f16ff */
[----:B------:R-:W-:Y:S01]  /*2bf0*/  IMAD R198, R142, UR9, RZ ;  /* 0x000000098ec67c24 */ /* 0x000fe2000f8e02ff */
[-C--:B------:R-:W-:Y:S01]  /*2c00*/  IADD3 R52, P2, R12, R22.reuse, RZ ;  /* 0x000000160c347210 */ /* 0x080fe20007f5e0ff */
[----:B------:R-:W-:Y:S01]  /*2c10*/  LDGSTS.E [R224+0xc], desc[UR16][R30.64], !P0 ;  /* 0x0000c0001ee07fae */ /* 0x000fe2000c121850 */
[-C--:B------:R-:W-:Y:S01]  /*2c20*/  LEA.HI.X.SX32 R51, R18, R23.reuse, 0x2, P1 ;  /* 0x0000001712337211 */ /* 0x080fe200008f16ff */
[----:B------:R-:W-:Y:S01]  /*2c30*/  IMAD R184, R148, UR9, RZ ;  /* 0x0000000994b87c24 */ /* 0x000fe2000f8e02ff */
[CC--:B------:R-:W-:Y:S01]  /*2c40*/  LEA R54, P1, R234.reuse, R22.reuse, 0x6 ;  /* 0x00000016ea367211 */ /* 0x0c0fe200078230ff */
[----:B------:R-:W-:Y:S01]  /*2c50*/  IMAD R183, R141, UR9, RZ ;  /* 0x000000098db77c24 */ /* 0x000fe2000f8e02ff */
[-C--:B------:R-:W-:Y:S01]  /*2c60*/  LEA.HI.X.SX32 R53, R17, R23.reuse, 0x2, P2 ;  /* 0x0000001711357211 */ /* 0x080fe200010f16ff */
[----:B-----5:R-:W-:Y:S01]  /*2c70*/  IMAD R17, R234, 0x50, RZ ;  /* 0x00000050ea117824 */ /* 0x020fe200078e02ff */
[-C--:B------:R-:W-:Y:S01]  /*2c80*/  IADD3 R56, P2, R57, R22.reuse, RZ ;  /* 0x0000001639387210 */ /* 0x080fe20007f5e0ff */
[----:B------:R-:W-:Y:S01]  /*2c90*/  IMAD R157, R144, UR9, RZ ;  /* 0x00000009909d7c24 */ /* 0x000fe2000f8e02ff */
[-C--:B------:R-:W-:Y:S01]  /*2ca0*/  LEA.HI.X.SX32 R55, R16, R23.reuse, 0x2, P1 ;  /* 0x0000001710377211 */ /* 0x080fe200008f16ff */
[----:B---3--:R-:W-:Y:S01]  /*2cb0*/  VIADD R16, R20, 0xffffffdd ;  /* 0xffffffdd14107836 */ /* 0x008fe20000000000 */
[-C--:B------:R-:W-:Y:S01]  /*2cc0*/  IADD3 R58, P1, R59, R22.reuse, RZ ;  /* 0x000000163b3a7210 */ /* 0x080fe20007f3e0ff */
[----:B------:R-:W-:Y:S01]  /*2cd0*/  IMAD R194, R150, UR9, RZ ;  /* 0x0000000996c27c24 */ /* 0x000fe2000f8e02ff */
[-C--:B------:R-:W-:Y:S01]  /*2ce0*/  LEA.HI.X.SX32 R57, R14, R23.reuse, 0x2, P2 ;  /* 0x000000170e397211 */ /* 0x080fe200010f16ff */
[----:B------:R-:W-:Y:S01]  /*2cf0*/  IMAD R158, R143, UR9, RZ ;  /* 0x000000098f9e7c24 */ /* 0x000fe2000f8e02ff */
[-C--:B------:R-:W-:Y:S01]  /*2d00*/  IADD3 R60, P2, R61, R22.reuse, RZ ;  /* 0x000000163d3c7210 */ /* 0x080fe20007f5e0ff */
[----:B------:R-:W-:Y:S01]  /*2d10*/  IMAD R210, R149, UR9, RZ ;  /* 0x0000000995d27c24 */ /* 0x000fe2000f8e02ff */
[-C--:B------:R-:W-:Y:S01]  /*2d20*/  LEA.HI.X.SX32 R59, R13, R23.reuse, 0x2, P1 ;  /* 0x000000170d3b7211 */ /* 0x080fe200008f16ff */
[C---:B----4-:R-:W-:Y:S01]  /*2d30*/  IMAD R13, R234.reuse, 0x3c, RZ ;  /* 0x0000003cea0d7824 */ /* 0x050fe200078e02ff */
[-C--:B------:R-:W-:Y:S01]  /*2d40*/  LEA R62, P1, R234, R22.reuse, 0x7 ;  /* 0x00000016ea3e7211 */ /* 0x080fe200078238ff */
[----:B------:R-:W-:Y:S01]  /*2d50*/  IMAD R180, R146, UR9, RZ ;  /* 0x0000000992b47c24 */ /* 0x000fe2000f8e02ff */
[-C--:B------:R-:W-:Y:S01]  /*2d60*/  LEA.HI.X.SX32 R61, R0, R23.reuse, 0x2, P2 ;  /* 0x00000017003d7211 */ /* 0x080fe200010f16ff */
[----:B------:R-:W-:Y:S01]  /*2d70*/  IMAD R0, R234, 0xf, RZ ;  /* 0x0000000fea007824 */ /* 0x000fe200078e02ff */
[-C--:B------:R-:W-:Y:S01]  /*2d80*/  IADD3 R64, P2, R65, R22.reuse, RZ ;  /* 0x0000001641407210 */ /* 0x080fe20007f5e0ff */
[----:B------:R-:W-:Y:S01]  /*2d90*/  IMAD R196, R145, UR9, RZ ;  /* 0x0000000991c47c24 */ /* 0x000fe2000f8e02ff */
[-C--:B------:R-:W-:Y:S01]  /*2da0*/  LEA.HI.X.SX32 R63, R250, R23.reuse, 0x2, P1 ;  /* 0x00000017fa3f7211 */ /* 0x080fe200008f16ff */
[----:B------:R-:W-:Y:S01]  /*2db0*/  IMAD R172, R147, UR9, RZ ;  /* 0x0000000993ac7c24 */ /* 0x000fe2000f8e02ff */
[-C--:B------:R-:W-:Y:S01]  /*2dc0*/  IADD3 R66, P1, R67, R22.reuse, RZ ;  /* 0x0000001643427210 */ /* 0x080fe20007f3e0ff */
[----:B------:R1:W-:Y:S01]  /*2dd0*/  STL [R1+0x1c], R0 ;  /* 0x00001c0001007387 */ /* 0x0003e20000100800 */
[-C--:B------:R-:W-:Y:S01]  /*2de0*/  LEA.HI.X.SX32 R65, R249, R23.reuse, 0x2, P2 ;  /* 0x00000017f9417211 */ /* 0x080fe200010f16ff */
[----:B------:R-:W-:Y:S01]  /*2df0*/  IMAD R186, R173, UR9, RZ ;  /* 0x00000009adba7c24 */ /* 0x000fe2000f8e02ff */
[-C--:B------:R-:W-:Y:S01]  /*2e00*/  IADD3 R68, P2, R69, R22.reuse, RZ ;  /* 0x0000001645447210 */ /* 0x080fe20007f5e0ff */
[----:B------:R-:W-:Y:S01]  /*2e10*/  LDGSTS.E [R224+0x4000], desc[UR16][R62.64], !P5 ;  /* 0x040000003ee07fae */ /* 0x000fe2000e921850 */
        /* <DEDUP_REMOVED lines=11> */
[----:B------:R-:W-:Y:S01]  /*2ed0*/  IMAD R204, R193, UR9, RZ ;  /* 0x00000009c1cc7c24 */ /* 0x000fe2000f8e02ff */
        /* <DEDUP_REMOVED lines=8> */
[----:B------:R-:W-:Y:S01]  /*2f60*/  LEA.HI.X.SX32 R77, R244, R23, 0x2, P2 ;  /* 0x00000017f44d7211 */ /* 0x000fe200010f16ff */
[----:B------:R-:W-:Y:S01]  /*2f70*/  VIADD R215, R20, 0xffffffbf ;  /* 0xffffffbf14d77836 */ /* 0x000fe20000000000 */
[----:B------:R-:W-:-:S02]  /*2f80*/  IADD3 R80, P2, R81, R22, RZ ;  /* 0x0000001651507210 */ /* 0x000fc40007f5e0ff */
[-C--:B------:R-:W-:Y:S02]  /*2f90*/  LEA.HI.X.SX32 R79, R8, R23.reuse, 0x2, P1 ;  /* 0x00000017084f7211 */ /* 0x080fe400008f16ff */
[-C--:B------:R-:W-:Y:S02]  /*2fa0*/  IADD3 R82, P1, R83, R22.reuse, RZ ;  /* 0x0000001653527210 */ /* 0x080fe40007f3e0ff */
[-C--:B------:R-:W-:Y:S02]  /*2fb0*/  LEA.HI.X.SX32 R81, R243, R23.reuse, 0x2, P2 ;  /* 0x00000017f3517211 */ /* 0x080fe400010f16ff */
[-C--:B------:R-:W-:Y:S02]  /*2fc0*/  IADD3 R84, P2, R85, R22.reuse, RZ ;  /* 0x0000001655547210 */ /* 0x080fe40007f5e0ff */
[----:B------:R-:W-:Y:S02]  /*2fd0*/  LEA.HI.X.SX32 R83, R242, R23, 0x2, P1 ;  /* 0x00000017f2537211 */ /* 0x000fe400008f16ff */
        /* <DEDUP_REMOVED lines=16> */
[----:B------:R-:W-:Y:S02]  /*30e0*/  IADD3 R102, P1, R13, R22, RZ ;  /* 0x000000160d667210 */ /* 0x000fe40007f3e0ff */
[-C--:B------:R-:W-:Y:S02]  /*30f0*/  LEA.HI.X.SX32 R101, R171, R23.reuse, 0x2, P2 ;  /* 0x00000017ab657211 */ /* 0x080fe400010f16ff */
[----:B------:R-:W-:Y:S01]  /*3100*/  IADD3 R14, P2, R17, R24, RZ ;  /* 0x00000018110e7210 */ /* 0x000fe20007f5e0ff */
[----:B------:R-:W-:Y:S01]  /*3110*/  VIADD R17, R20, 0xffffffdc ;  /* 0xffffffdc14117836 */ /* 0x000fe20000000000 */
[----:B------:R-:W-:-:S02]  /*3120*/  LEA.HI.X.SX32 R103, R0, R23, 0x2, P1 ;  /* 0x0000001700677211 */ /* 0x000fc400008f16ff */
[----:B------:R-:W-:Y:S02]  /*3130*/  ISETP.GE.U32.AND P1, PT, R15, 0x7fffff9f, PT ;  /* 0x7fffff9f0f00780c */ /* 0x000fe40003f26070 */
[----:B------:R-:W-:Y:S02]  /*3140*/  LEA.HI.X.SX32 R15, R5, R25, 0x2, P2 ;  /* 0x00000019050f7211 */ /* 0x000fe400010f16ff */
[----:B------:R-:W-:Y:S01]  /*3150*/  ISETP.GE.U32.AND P2, PT, R16, 0x7fffff9e, PT ;  /* 0x7fffff9e1000780c */ /* 0x000fe20003f46070 */
[C---:B------:R-:W-:Y:S01]  /*3160*/  VIADD R16, R20.reuse, 0xfffffffb ;  /* 0xfffffffb14107836 */ /* 0x040fe20000000000 */
[----:B------:R-:W-:Y:S01]  /*3170*/  ISETP.GE.U32.AND P3, PT, R17, 0x7fffff9d, PT ;  /* 0x7fffff9d1100780c */ /* 0x000fe20003f66070 */
[----:B------:R-:W-:Y:S01]  /*3180*/  VIADD R17, R20, 0xfffffffa ;  /* 0xfffffffa14117836 */ /* 0x000fe20000000000 */
[----:B-1----:R-:W-:Y:S02]  /*3190*/  LOP3.LUT R0, R3, 0x10, RZ, 0x3c, !PT ;  /* 0x0000001003007812 */ /* 0x002fe400078e3cff */
[----:B------:R-:W-:Y:S01]  /*31a0*/  ISETP.GE.U32.AND P4, PT, R16, 0x7fffffbc, PT ;  /* 0x7fffffbc1000780c */ /* 0x000fe20003f86070 */
[C---:B------:R-:W-:Y:S01]  /*31b0*/  VIADD R16, R20.reuse, 0xfffffff9 ;  /* 0xfffffff914107836 */ /* 0x040fe20000000000 */
[----:B------:R-:W-:Y:S01]  /*31c0*/  ISETP.GE.U32.AND P0, PT, R17, 0x7fffffbb, PT ;  /* 0x7fffffbb1100780c */ /* 0x000fe20003f06070 */
[----:B------:R-:W-:Y:S01]  /*31d0*/  LDGSTS.E [R224+0x4004], desc[UR16][R64.64], !P1 ;  /* 0x0400400040e07fae */ /* 0x000fe2000c921850 */
[----:B------:R-:W-:-:S02]  /*31e0*/  VIADD R17, R20, 0xfffffff8 ;  /* 0xfffffff814117836 */ /* 0x000fc40000000000 */
[----:B------:R-:W-:Y:S01]  /*31f0*/  ISETP.GE.U32.AND P5, PT, R16, 0x7fffffba, PT ;  /* 0x7fffffba1000780c */ /* 0x000fe20003fa6070 */
[----:B------:R-:W-:Y:S01]  /*3200*/  VIADD R16, R20, 0xffffffdb ;  /* 0xffffffdb14107836 */ /* 0x000fe20000000000 */
[----:B------:R-:W-:Y:S01]  /*3210*/  LDGSTS.E [R224+0x4008], desc[UR16][R66.64], !P2 ;  /* 0x0400800042e07fae */ /* 0x000fe2000d121850 */
[----:B------:R-:W-:Y:S01]  /*3220*/  VIADD R223, R0, UR8 ;  /* 0x0000000800df7c36 */ /* 0x000fe20008000000 */
[----:B------:R-:W-:Y:S01]  /*3230*/  ISETP.GE.U32.AND P1, PT, R17, 0x7fffffb9, PT ;  /* 0x7fffffb91100780c */ /* 0x000fe20003f26070 */
[----:B------:R-:W-:Y:S01]  /*3240*/  VIADD R17, R20, 0xffffffd8 ;  /* 0xffffffd814117836 */ /* 0x000fe20000000000 */
[----:B------:R-:W-:Y:S01]  /*3250*/  ISETP.GE.U32.AND P2, PT, R16, 0x7fffff9c, PT ;  /* 0x7fffff9c1000780c */ /* 0x000fe20003f46070 */
[----:B------:R-:W-:Y:S01]  /*3260*/  VIADD R16, R20, 0xffffffda ;  /* 0xffffffda14107836 */ /* 0x000fe20000000000 */
[----:B------:R-:W-:Y:S01]  /*3270*/  LDGSTS.E [R224+0x400c], desc[UR16][R68.64], !P3 ;  /* 0x0400c00044e07fae */ /* 0x000fe2000d921850 */
[----:B------:R-:W-:-:S03]  /*3280*/  LOP3.LUT R0, R3, 0x20, RZ, 0x3c, !PT ;  /* 0x0000002003007812 */ /* 0x000fc600078e3cff */
[----:B------:R-:W-:Y:S01]  /*3290*/  ISETP.GE.U32.AND P3, PT, R16, 0x7fffff9b, PT ;  /* 0x7fffff9b1000780c */ /* 0x000fe20003f66070 */
[----:B------:R-:W-:Y:S01]  /*32a0*/  VIADD R16, R20, 0xffffffd9 ;  /* 0xffffffd914107836 */ /* 0x000fe20000000000 */
[----:B------:R-:W-:Y:S01]  /*32b0*/  LDGSTS.E [R223], desc[UR16][R32.64], !P4 ;  /* 0x0000000020df7fae */ /* 0x000fe2000e121850 */
[----:B------:R-:W-:Y:S01]  /*32c0*/  VIADD R222, R0, UR8 ;  /* 0x0000000800de7c36 */ /* 0x000fe20008000000 */
[----:B------:R-:W-:Y:S02]  /*32d0*/  LOP3.LUT R0, R3, 0x30, RZ, 0x3c, !PT ;  /* 0x0000003003007812 */ /* 0x000fe400078e3cff */
[----:B------:R-:W-:Y:S01]  /*32e0*/  ISETP.GE.U32.AND P4, PT, R16, 0x7fffff9a, PT ;  /* 0x7fffff9a1000780c */ /* 0x000fe20003f86070 */
[C---:B------:R-:W-:Y:S01]  /*32f0*/  VIADD R16, R20.reuse, 0xfffffff7 ;  /* 0xfffffff714107836 */ /* 0x040fe20000000000 */
[----:B------:R-:W-:Y:S01]  /*3300*/  LDGSTS.E [R223+0x4], desc[UR16][R34.64], !P0 ;  /* 0x0000400022df7fae */ /* 0x000fe2000c121850 */
[----:B------:R-:W-:Y:S01]  /*3310*/  ISETP.GE.U32.AND P0, PT, R17, 0x7fffff99, PT ;  /* 0x7fffff991100780c */ /* 0x000fe20003f06070 */
[----:B------:R-:W-:-:S02]  /*3320*/  VIADD R17, R20, 0xfffffff6 ;  /* 0xfffffff614117836 */ /* 0x000fc40000000000 */
[----:B------:R-:W-:Y:S01]  /*3330*/  LDGSTS.E [R223+0x8], desc[UR16][R36.64], !P5 ;  /* 0x0000800024df7fae */ /* 0x000fe2000e921850 */
[----:B------:R-:W-:Y:S01]  /*3340*/  ISETP.GE.U32.AND P5, PT, R16, 0x7fffffb8, PT ;  /* 0x7fffffb81000780c */ /* 0x000fe20003fa6070 */
[C---:B------:R-:W-:Y:S02]  /*3350*/  VIADD R16, R20.reuse, 0xfffffff5 ;  /* 0xfffffff514107836 */ /* 0x040fe40000000000 */
[----:B------:R-:W-:Y:S01]  /*3360*/  LDGSTS.E [R223+0xc], desc[UR16][R38.64], !P1 ;  /* 0x0000c00026df7fae */ /* 0x000fe2000c921850 */
[----:B------:R-:W-:Y:S01]  /*3370*/  ISETP.GE.U32.AND P1, PT, R17, 0x7fffffb7, PT ;  /* 0x7fffffb71100780c */ /* 0x000fe20003f26070 */
[----:B------:R-:W-:Y:S02]  /*3380*/  VIADD R17, R20, 0xfffffff4 ;  /* 0xfffffff414117836 */ /* 0x000fe40000000000 */
[----:B------:R-:W-:Y:S01]  /*3390*/  LDGSTS.E [R223+0x4000], desc[UR16][R70.64], !P2 ;  /* 0x0400000046df7fae */ /* 0x000fe2000d121850 */
[----:B------:R-:W-:Y:S01]  /*33a0*/  ISETP.GE.U32.AND P2, PT, R16, 0x7fffffb6, PT ;  /* 0x7fffffb61000780c */ /* 0x000fe20003f46070 */
[----:B------:R-:W-:-:S02]  /*33b0*/  VIADD R16, R20, 0xffffffd7 ;  /* 0xffffffd714107836 */ /* 0x000fc40000000000 */
[----:B------:R-:W-:Y:S01]  /*33c0*/  LDGSTS.E [R223+0x4004], desc[UR16][R72.64], !P3 ;  /* 0x0400400048df7fae */ /* 0x000fe2000d921850 */
[----:B------:R-:W-:Y:S01]  /*33d0*/  ISETP.GE.U32.AND P3, PT, R17, 0x7fffffb5, PT ;  /* 0x7fffffb51100780c */ /* 0x000fe20003f66070 */
[----:B------:R-:W-:Y:S02]  /*33e0*/  VIADD R17, R20, 0xffffffd4 ;  /* 0xffffffd414117836 */ /* 0x000fe40000000000 */
[----:B------:R-:W-:Y:S01]  /*33f0*/  LDGSTS.E [R223+0x4008], desc[UR16][R74.64], !P4 ;  /* 0x040080004adf7fae */ /* 0x000fe2000e121850 */
[----:B------:R-:W-:Y:S01]  /*3400*/  ISETP.GE.U32.AND P4, PT, R16, 0x7fffff98, PT ;  /* 0x7fffff981000780c */ /* 0x000fe20003f86070 */
[----:B------:R-:W-:Y:S02]  /*3410*/  VIADD R16, R20, 0xffffffd6 ;  /* 0xffffffd614107836 */ /* 0x000fe40000000000 */
[----:B------:R-:W-:Y:S01]  /*3420*/  LDGSTS.E [R223+0x400c], desc[UR16][R76.64], !P0 ;  /* 0x0400c0004cdf7fae */ /* 0x000fe2000c121850 */
[----:B------:R-:W-:Y:S01]  /*3430*/  VIADD R221, R0, UR8 ;  /* 0x0000000800dd7c36 */ /* 0x000fe20008000000 */
[----:B------:R-:W-:-:S02]  /*3440*/  LOP3.LUT R0, R3, 0x40, RZ, 0x3c, !PT ;  /* 0x0000004003007812 */ /* 0x000fc400078e3cff */
        /* <DEDUP_REMOVED lines=31> */
[----:B------:R-:W-:Y:S02]  /*3640*/  VIADD R219, R0, UR8 ;  /* 0x0000000800db7c36 */ /* 0x000fe40008000000 */
[----:B------:R-:W-:Y:S01]  /*3650*/  IMAD R0, R234, 0x1d, RZ ;  /* 0x0000001dea007824 */ /* 0x000fe200078e02ff */
        /* <DEDUP_REMOVED lines=20> */
[----:B------:R-:W-:Y:S03]  /*37a0*/  LDGSTS.E [R221+0x400c], desc[UR16][R92.64], !P3 ;  /* 0x0400c0005cdd7fae */ /* 0x000fe6000d921850 */
[----:B------:R-:W-:Y:S01]  /*37b0*/  ISETP.GE.U32.AND P3, PT, R16, 0x7fffff8f, PT ;  /* 0x7fffff8f1000780c */ /* 0x000fe20003f66070 */
[----:B------:R-:W-:Y:S01]  /*37c0*/  LDGSTS.E [R220], desc[UR16][R54.64], !P4 ;  /* 0x0000000036dc7fae */ /* 0x000fe2000e121850 */
[----:B------:R-:W-:Y:S01]  /*37d0*/  ISETP.GE.U32.AND P4, PT, R17, 0x7fffff8e, PT ;  /* 0x7fffff8e1100780c */ /* 0x000fe20003f86070 */
[----:B------:R-:W-:-:S02]  /*37e0*/  VIADD R16, R20, 0xffffffcc ;  /* 0xffffffcc14107836 */ /* 0x000fc40000000000 */
[----:B------:R-:W-:Y:S01]  /*37f0*/  VIADD R17, R20, 0xffffffeb ;  /* 0xffffffeb14117836 */ /* 0x000fe20000000000 */
[----:B------:R-:W-:Y:S02]  /*3800*/  LDGSTS.E [R220+0x4], desc[UR16][R56.64], !P0 ;  /* 0x0000400038dc7fae */ /* 0x000fe4000c121850 */
[----:B------:R-:W-:Y:S01]  /*3810*/  ISETP.GE.U32.AND P0, PT, R16, 0x7fffff8d, PT ;  /* 0x7fffff8d1000780c */ /* 0x000fe20003f06070 */
[C---:B------:R-:W-:Y:S01]  /*3820*/  VIADD R16, R20.reuse, 0xffffffea ;  /* 0xffffffea14107836 */ /* 0x040fe20000000000 */
        /* <DEDUP_REMOVED lines=14> */
[----:B------:R-:W-:Y:S01]  /*3910*/  LDGSTS.E [R220+0x400c], desc[UR16][R100.64], !P0 ;  /* 0x0400c00064dc7fae */ /* 0x000fe2000c121850 */
[----:B------:R-:W-:Y:S01]  /*3920*/  IADD3 R18, P0, R19, R24, RZ ;  /* 0x0000001813127210 */ /* 0x000fe20007f1e0ff */
[----:B------:R-:W-:-:S02]  /*3930*/  IMAD R16, R234, 0x17, RZ ;  /* 0x00000017ea107824 */ /* 0x000fc400078e02ff */
[----:B------:R1:W-:Y:S01]  /*3940*/  LDGSTS.E [R218], desc[UR16][R14.64], !P5 ;  /* 0x000000000eda7fae */ /* 0x0003e2000e921850 */
[----:B------:R-:W-:-:S03]  /*3950*/  IADD3 R104, P5, R105, R24, RZ ;  /* 0x0000001869687210 */ /* 0x000fc60007fbe0ff */
[----:B------:R3:W-:Y:S04]  /*3960*/  STL [R1], R0 ;  /* 0x0000000001007387 */ /* 0x0007e80000100800 */
[----:B------:R-:W-:Y:S01]  /*3970*/  STL [R1+0xbc], R176 ;  /* 0x0000bcb001007387 */ /* 0x000fe20000100800 */
[----:B-1----:R-:W-:-:S03]  /*3980*/  IMAD R15, R234, 0x16, RZ ;  /* 0x00000016ea0f7824 */ /* 0x002fc600078e02ff */
[----:B------:R-:W-:Y:S01]  /*3990*/  STL [R1+0xb8], R175 ;  /* 0x0000b8af01007387 */ /* 0x000fe20000100800 */
[----:B------:R-:W-:Y:S01]  /*39a0*/  IMAD R14, R234, 0x15, RZ ;  /* 0x00000015ea0e7824 */ /* 0x000fe200078e02ff */
[----:B------:R-:W-:-:S04]  /*39b0*/  LEA.HI.X.SX32 R105, R15, R25, 0x2, P5 ;  /* 0x000000190f697211 */ /* 0x000fc800028f16ff */
[-C--:B------:R-:W-:Y:S02]  /*39c0*/  LEA.HI.X.SX32 R19, R14, R25.reuse, 0x2, P0 ;  /* 0x000000190e137211 */ /* 0x080fe400000f16ff */
[----:B------:R-:W-:Y:S01]  /*39d0*/  ISETP.GE.U32.AND P5, PT, R17, 0x7fffff8b, PT ;  /* 0x7fffff8b1100780c */ /* 0x000fe20003fa6070 */
[----:B------:R-:W-:Y:S01]  /*39e0*/  VIADD R17, R20, 0xffffffc8 ;  /* 0xffffffc814117836 */ /* 0x000fe20000000000 */
[----:B------:R-:W-:Y:S01]  /*39f0*/  IADD3 R106, P0, R107, R24, RZ ;  /* 0x000000186b6a7210 */ /* 0x000fe20007f1e0ff */
[----:B------:R1:W-:Y:S03]  /*3a00*/  LDGSTS.E [R218+0x4], desc[UR16][R18.64], !P1 ;  /* 0x0000400012da7fae */ /* 0x0003e6000c921850 */
[----:B------:R-:W-:Y:S01]  /*3a10*/  ISETP.GE.U32.AND P1, PT, R17, 0x7fffff89, PT ;  /* 0x7fffff891100780c */ /* 0x000fe20003f26070 */
[----:B------:R-:W-:Y:S01]  /*3a20*/  IMAD R17, R234, 0xd0, RZ ;  /* 0x000000d0ea117824 */ /* 0x000fe200078e02ff */
[----:B------:R-:W-:Y:S01]  /*3a30*/  LEA.HI.X.SX32 R107, R16, R25, 0x2, P0 ;  /* 0x00000019106b7211 */ /* 0x000fe200000f16ff */
[----:B------:R4:W-:Y:S01]  /*3a40*/  LDGSTS.E [R218+0x8], desc[UR16][R104.64], !P2 ;  /* 0x0000800068da7fae */ /* 0x0009e2000d121850 */
[----:B------:R-:W-:Y:S01]  /*3a50*/  ISETP.GE.U32.AND P0, PT, R21, 0x7fffff8a, PT ;  /* 0x7fffff8a1500780c */ /* 0x000fe20003f06070 */
[----:B------:R-:W-:-:S02]  /*3a60*/  VIADD R21, R20, 0xffffffe7 ;  /* 0xffffffe714157836 */ /* 0x000fc40000000000 */
[----:B------:R5:W-:Y:S01]  /*3a70*/  LDGSTS.E [R218+0xc], desc[UR16][R106.64], !P3 ;  /* 0x0000c0006ada7fae */ /* 0x000be2000d921850 */
[C---:B-1----:R-:W-:Y:S01]  /*3a80*/  IMAD R19, R234.reuse, 0xdc, RZ ;  /* 0x000000dcea137824 */ /* 0x042fe200078e02ff */
[-C--:B----4-:R-:W-:Y:S01]  /*3a90*/  IADD3 R104, P2, R17, R22.reuse, RZ ;  /* 0x0000001611687210 */ /* 0x090fe20007f5e0ff */
[----:B------:R-:W-:Y:S01]  /*3aa0*/  IMAD R17, R234, 0x19, RZ ;  /* 0x00000019ea117824 */ /* 0x000fe200078e02ff */
[-C--:B-----5:R-:W-:Y:S02]  /*3ab0*/  IADD3 R106, P3, R109, R22.reuse, RZ ;  /* 0x000000166d6a7210 */ /* 0x0a0fe40007f7e0ff */
[-C--:B------:R-:W-:Y:S02]  /*3ac0*/  LEA.HI.X.SX32 R105, R11, R23.reuse, 0x2, P2 ;  /* 0x000000170b697211 */ /* 0x080fe400010f16ff */
[-C--:B------:R-:W-:Y:S02]  /*3ad0*/  IADD3 R108, P2, R111, R22.reuse, RZ ;  /* 0x000000166f6c7210 */ /* 0x080fe40007f5e0ff */
[----:B------:R-:W-:Y:S01]  /*3ae0*/  LEA.HI.X.SX32 R107, R170, R23, 0x2, P3 ;  /* 0x00000017aa6b7211 */ /* 0x000fe200018f16ff */
[----:B------:R-:W-:Y:S01]  /*3af0*/  LDGSTS.E [R218+0x4000], desc[UR16][R104.64], !P4 ;  /* 0x0400000068da7fae */ /* 0x000fe2000e121850 */
[----:B------:R-:W-:-:S02]  /*3b00*/  IADD3 R110, P3, R19, R22, RZ ;  /* 0x00000016136e7210 */ /* 0x000fc40007f7e0ff */
[-C--:B------:R-:W-:Y:S01]  /*3b10*/  LEA.HI.X.SX32 R109, R169, R23.reuse, 0x2, P2 ;  /* 0x00000017a96d7211 */ /* 0x080fe200010f16ff */
[----:B------:R-:W-:Y:S01]  /*3b20*/  LDGSTS.E [R218+0x4004], desc[UR16][R106.64], !P5 ;  /* 0x040040006ada7fae */ /* 0x000fe2000e921850 */
[-C--:B------:R-:W-:Y:S02]  /*3b30*/  IADD3 R18, P2, R113, R24.reuse, RZ ;  /* 0x0000001871127210 */ /* 0x080fe40007f5e0ff */
[----:B------:R-:W-:Y:S01]  /*3b40*/  LEA.HI.X.SX32 R111, R168, R23, 0x2, P3 ;  /* 0x00000017a86f7211 */ /* 0x000fe200018f16ff */
[----:B------:R-:W-:Y:S01]  /*3b50*/  LDGSTS.E [R218+0x4008], desc[UR16][R108.64], !P0 ;  /* 0x040080006cda7fae */ /* 0x000fe2000c121850 */
[----:B------:R-:W-:Y:S01]  /*3b60*/  IADD3 R112, P3, R115, R24, RZ ;  /* 0x0000001873707210 */ /* 0x000fe20007f7e0ff */
[----:B------:R-:W-:Y:S01]  /*3b70*/  IMAD R115, R234, 0x68, RZ ;  /* 0x00000068ea737824 */ /* 0x000fe200078e02ff */
[-C--:B------:R-:W-:Y:S01]  /*3b80*/  LEA.HI.X.SX32 R19, R6, R25.reuse, 0x2, P2 ;  /* 0x0000001906137211 */ /* 0x080fe200010f16ff */
[----:B------:R-:W-:Y:S01]  /*3b90*/  LDGSTS.E [R218+0x400c], desc[UR16][R110.64], !P1 ;  /* 0x0400c0006eda7fae */ /* 0x000fe2000c921850 */
[----:B------:R-:W-:Y:S01]  /*3ba0*/  ISETP.GE.U32.AND P2, PT, R21, 0x7fffffa8, PT ;  /* 0x7fffffa81500780c */ /* 0x000fe20003f46070 */
[----:B------:R-:W-:Y:S01]  /*3bb0*/  VIADD R21, R20, 0xffffffe5 ;  /* 0xffffffe514157836 */ /* 0x000fe20000000000 */
[----:B------:R-:W-:-:S02]  /*3bc0*/  LEA.HI.X.SX32 R113, R17, R25, 0x2, P3 ;  /* 0x0000001911717211 */ /* 0x000fc400018f16ff */
[----:B------:R-:W-:Y:S01]  /*3bd0*/  ISETP.GE.U32.AND P3, PT, R114, 0x7fffffa7, PT ;  /* 0x7fffffa77200780c */ /* 0x000fe20003f66070 */
[C---:B------:R-:W-:Y:S01]  /*3be0*/  VIADD R114, R20.reuse, 0xffffffe4 ;  /* 0xffffffe414727836 */ /* 0x040fe20000000000 */
[----:B------:R-:W-:Y:S01]  /*3bf0*/  ISETP.GE.U32.AND P4, PT, R21, 0x7fffffa6, PT ;  /* 0x7fffffa61500780c */ /* 0x000fe20003f86070 */
[----:B------:R-:W-:-:S03]  /*3c00*/  VIADD R21, R20, 0xffffffc7 ;  /* 0xffffffc714157836 */ /* 0x000fc60000000000 */
[----:B------:R-:W-:Y:S02]  /*3c10*/  ISETP.GE.U32.AND P5, PT, R114, 0x7fffffa5, PT ;  /* 0x7fffffa57200780c */ /* 0x000fe40003fa6070 */
[----:B------:R-:W-:Y:S01]  /*3c20*/  ISETP.GE.U32.AND P0, PT, R21, 0x7fffff88, PT ;  /* 0x7fffff881500780c */ /* 0x000fe20003f06070 */
[----:B------:R1:W-:Y:S01]  /*3c30*/  LDGSTS.E [R219], desc[UR16][R18.64], !P2 ;  /* 0x0000000012db7fae */ /* 0x0003e2000d121850 */
[----:B------:R-:W-:-:S03]  /*3c40*/  VIADD R21, R20, 0xffffffc6 ;  /* 0xffffffc614157836 */ /* 0x000fc60000000000 */
[----:B------:R4:W-:Y:S01]  /*3c50*/  LDGSTS.E [R219+0x4], desc[UR16][R112.64], !P3 ;  /* 0x0000400070db7fae */ /* 0x0009e2000d921850 */
[-C--:B------:R-:W-:Y:S02]  /*3c60*/  IADD3 R114, P3, R117, R22.reuse, RZ ;  /* 0x0000001675727210 */ /* 0x080fe40007f7e0ff */
[----:B------:R-:W-:Y:S01]  /*3c70*/  ISETP.GE.U32.AND P1, PT, R21, 0x7fffff87, PT ;  /* 0x7fffff871500780c */ /* 0x000fe20003f26070 */
[----:B------:R-:W-:Y:S02]  /*3c80*/  VIADD R21, R20, 0xffffffc5 ;  /* 0xffffffc514157836 */ /* 0x000fe40000000000 */
[----:B-1----:R-:W-:Y:S02]  /*3c90*/  IMAD R19, R234, 0x78, RZ ;  /* 0x00000078ea137824 */ /* 0x002fe400078e02ff */
[----:B------:R-:W-:Y:S01]  /*3ca0*/  VIADD R18, R20, 0xffffffc4 ;  /* 0xffffffc414127836 */ /* 0x000fe20000000000 */
[----:B----4-:R-:W-:Y:S02]  /*3cb0*/  IADD3 R112, P2, R115, R22, RZ ;  /* 0x0000001673707210 */ /* 0x010fe40007f5e0ff */
[----:B------:R-:W-:-:S02]  /*3cc0*/  LEA.HI.X.SX32 R115, R118, R23, 0x2, P3 ;  /* 0x0000001776737211 */ /* 0x000fc400018f16ff */
[-C--:B--2---:R-:W-:Y:S02]  /*3cd0*/  IADD3 R118, P3, R121, R22.reuse, RZ ;  /* 0x0000001679767210 */ /* 0x084fe40007f7e0ff */
[-C--:B------:R-:W-:Y:S02]  /*3ce0*/  LEA.HI.X.SX32 R113, R116, R23.reuse, 0x2, P2 ;  /* 0x0000001774717211 */ /* 0x080fe400010f16ff */
[-C--:B------:R-:W-:Y:S02]  /*3cf0*/  IADD3 R116, P2, R119, R22.reuse, RZ ;  /* 0x0000001677747210 */ /* 0x080fe40007f5e0ff */
[-C--:B------:R-:W-:Y:S01]  /*3d00*/  LEA.HI.X.SX32 R119, R0, R23.reuse, 0x2, P3 ;  /* 0x0000001700777211 */ /* 0x080fe200018f16ff */
[----:B------:R-:W-:Y:S01]  /*3d10*/  LDGSTS.E [R219+0x8], desc[UR16][R112.64], !P4 ;  /* 0x0000800070db7fae */ /* 0x000fe2000e121850 */
[-C--:B------:R-:W-:Y:S02]  /*3d20*/  IADD3 R122, P3, R123, R22.reuse, RZ ;  /* 0x000000167b7a7210 */ /* 0x080fe40007f7e0ff */
[-C--:B------:R-:W-:Y:S01]  /*3d30*/  LEA.HI.X.SX32 R117, R160, R23.reuse, 0x2, P2 ;  /* 0x00000017a0757211 */ /* 0x080fe200010f16ff */
[----:B------:R-:W-:Y:S01]  /*3d40*/  LDGSTS.E [R219+0xc], desc[UR16][R114.64], !P5 ;  /* 0x0000c00072db7fae */ /* 0x000fe2000e921850 */
[----:B------:R-:W-:Y:S01]  /*3d50*/  IADD3 R120, P2, R19, R22, RZ ;  /* 0x0000001613787210 */ /* 0x000fe20007f5e0ff */
[----:B------:R-:W-:Y:S01]  /*3d60*/  VIADD R19, R20, 0xffffffe2 ;  /* 0xffffffe214137836 */ /* 0x000fe20000000000 */
[----:B------:R-:W-:-:S02]  /*3d70*/  LEA.HI.X.SX32 R123, R251, R23, 0x2, P3 ;  /* 0x00000017fb7b7211 */ /* 0x000fc400018f16ff */
[-C--:B------:R-:W-:Y:S02]  /*3d80*/  IADD3 R126, P3, R127, R22.reuse, RZ ;  /* 0x000000167f7e7210 */ /* 0x080fe40007f7e0ff */
[-C--:B------:R-:W-:Y:S02]  /*3d90*/  LEA.HI.X.SX32 R121, R252, R23.reuse, 0x2, P2 ;  /* 0x00000017fc797211 */ /* 0x080fe400010f16ff */
[-C--:B------:R-:W-:Y:S02]  /*3da0*/  IADD3 R124, P2, R125, R22.reuse, RZ ;  /* 0x000000167d7c7210 */ /* 0x080fe40007f5e0ff */
[-C--:B------:R-:W-:Y:S02]  /*3db0*/  LEA.HI.X.SX32 R127, R167, R23.reuse, 0x2, P3 ;  /* 0x00000017a77f7211 */ /* 0x080fe400018f16ff */
[----:B------:R-:W-:Y:S02]  /*3dc0*/  IADD3 R130, P3, R131, R22, RZ ;  /* 0x0000001683827210 */ /* 0x000fe40007f7e0ff */
[----:B------:R-:W-:-:S02]  /*3dd0*/  LEA.HI.X.SX32 R125, R12, R23, 0x2, P2 ;  /* 0x000000170c7d7211 */ /* 0x000fc400010f16ff */
[-C--:B------:R-:W-:Y:S02]  /*3de0*/  IADD3 R128, P2, R129, R22.reuse, RZ ;  /* 0x0000001681807210 */ /* 0x080fe40007f5e0ff */
[-C--:B------:R-:W-:Y:S01]  /*3df0*/  LEA.HI.X.SX32 R131, R165, R23.reuse, 0x2, P3 ;  /* 0x00000017a5837211 */ /* 0x080fe200018f16ff */
[----:B------:R-:W-:Y:S01]  /*3e00*/  LDGSTS.E [R219+0x4000], desc[UR16][R124.64], !P0 ;  /* 0x040000007cdb7fae */ /* 0x000fe2000c121850 */
[-C--:B------:R-:W-:Y:S02]  /*3e10*/  IADD3 R134, P3, R135, R22.reuse, RZ ;  /* 0x0000001687867210 */ /* 0x080fe40007f7e0ff */
[-C--:B------:R-:W-:Y:S01]  /*3e20*/  LEA.HI.X.SX32 R129, R166, R23.reuse, 0x2, P2 ;  /* 0x00000017a6817211 */ /* 0x080fe200010f16ff */
[----:B------:R-:W-:Y:S01]  /*3e30*/  LDGSTS.E [R219+0x4004], desc[UR16][R126.64], !P1 ;  /* 0x040040007edb7fae */ /* 0x000fe2000c921850 */
[----:B------:R-:W-:Y:S02]  /*3e40*/  IADD3 R132, P2, R133, R22, RZ ;  /* 0x0000001685847210 */ /* 0x000fe40007f5e0ff */
[----:B------:R-:W-:-:S02]  /*3e50*/  LEA.HI.X.SX32 R135, R163, R23, 0x2, P3 ;  /* 0x00000017a3877211 */ /* 0x000fc400018f16ff */
[-C--:B------:R-:W-:Y:S02]  /*3e60*/  IADD3 R138, P3, R139, R22.reuse, RZ ;  /* 0x000000168b8a7210 */ /* 0x080fe40007f7e0ff */
[-C--:B------:R-:W-:Y:S02]  /*3e70*/  LEA.HI.X.SX32 R133, R164, R23.reuse, 0x2, P2 ;  /* 0x00000017a4857211 */ /* 0x080fe400010f16ff */
[----:B------:R-:W-:Y:S02]  /*3e80*/  IADD3 R136, P2, R137, R22, RZ ;  /* 0x0000001689887210 */ /* 0x000fe40007f5e0ff */
[-C--:B------:R-:W-:Y:S02]  /*3e90*/  LEA.HI.X.SX32 R139, R13, R23.reuse, 0x2, P3 ;  /* 0x000000170d8b7211 */ /* 0x080fe400018f16ff */
[----:B------:R-:W-:Y:S01]  /*3ea0*/  ISETP.GE.U32.AND P3, PT, R18, 0x7fffff85, PT ;  /* 0x7fffff851200780c */ /* 0x000fe20003f66070 */
[----:B------:R-:W-:Y:S01]  /*3eb0*/  VIADD R18, R20, 0xffffffe3 ;  /* 0xffffffe314127836 */ /* 0x000fe20000000000 */
[----:B------:R-:W-:-:S02]  /*3ec0*/  LEA.HI.X.SX32 R137, R162, R23, 0x2, P2 ;  /* 0x00000017a2897211 */ /* 0x000fc400010f16ff */
[----:B------:R-:W-:Y:S02]  /*3ed0*/  ISETP.GE.U32.AND P2, PT, R21, 0x7fffff86, PT ;  /* 0x7fffff861500780c */ /* 0x000fe40003f46070 */
[----:B------:R-:W-:Y:S01]  /*3ee0*/  ISETP.GE.U32.AND P4, PT, R18, 0x7fffffa4, PT ;  /* 0x7fffffa41200780c */ /* 0x000fe20003f86070 */
[C---:B------:R-:W-:Y:S01]  /*3ef0*/  VIADD R18, R20.reuse, 0xffffffe1 ;  /* 0xffffffe114127836 */ /* 0x040fe20000000000 */
[----:B------:R-:W-:Y:S01]  /*3f00*/  ISETP.GE.U32.AND P5, PT, R19, 0x7fffffa3, PT ;  /* 0x7fffffa31300780c */ /* 0x000fe20003fa6070 */
[----:B------:R-:W-:Y:S01]  /*3f10*/  VIADD R19, R20, 0xffffffe0 ;  /* 0xffffffe014137836 */ /* 0x000fe20000000000 */
[----:B---3--:R-:W-:Y:S02]  /*3f20*/  LOP3.LUT R0, R3, 0x70, RZ, 0x3c, !PT ;  /* 0x0000007003007812 */ /* 0x008fe400078e3cff */
[----:B------:R-:W-:Y:S01]  /*3f30*/  ISETP.GE.U32.AND P0, PT, R18, 0x7fffffa2, PT ;  /* 0x7fffffa21200780c */ /* 0x000fe20003f06070 */
[----:B------:R-:W-:Y:S01]  /*3f40*/  VIADD R18, R20, 0xffffffc3 ;  /* 0xffffffc314127836 */ /* 0x000fe20000000000 */
[----:B------:R-:W-:Y:S01]  /*3f50*/  ISETP.GE.U32.AND P1, PT, R19, 0x7fffffa1, PT ;  /* 0x7fffffa11300780c */ /* 0x000fe20003f26070 */
[----:B------:R-:W-:Y:S01]  /*3f60*/  VIADD R21, R0, UR8 ;  /* 0x0000000800157c36 */ /* 0x000fe20008000000 */
[----:B------:R-:W-:Y:S01]  /*3f70*/  LOP3.LUT R0, R178, 0x3f, RZ, 0xc0, !PT ;  /* 0x0000003fb2007812 */ /* 0x000fe200078ec0ff */
[----:B------:R-:W-:Y:S01]  /*3f80*/  LDGSTS.E [R219+0x4008], desc[UR16][R128.64], !P2 ;  /* 0x0400800080db7fae */ /* 0x000fe2000d121850 */
[----:B------:R-:W-:Y:S01]  /*3f90*/  ISETP.GE.U32.AND P2, PT, R18, 0x7fffff84, PT ;  /* 0x7fffff841200780c */ /* 0x000fe20003f46070 */
[----:B------:R-:W-:Y:S01]  /*3fa0*/  VIADD R18, R20, 0xffffffc2 ;  /* 0xffffffc214127836 */ /* 0x000fe20000000000 */
[----:B------:R-:W-:Y:S01]  /*3fb0*/  ISETP.GE.AND P6, PT, R0, UR6, PT ;  /* 0x0000000600007c0c */ /* 0x000fe2000bfc6270 */
[----:B------:R-:W-:Y:S01]  /*3fc0*/  LDGSTS.E [R219+0x400c], desc[UR16][R130.64], !P3 ;  /* 0x0400c00082db7fae */ /* 0x000fe2000d921850 */
[----:B------:R-:W-:Y:S01]  /*3fd0*/  VIADD R19, R20, 0xffffffc1 ;  /* 0xffffffc114137836 */ /* 0x000fe20000000000 */
[----:B------:R-:W-:Y:S01]  /*3fe0*/  ULDC.64 UR6, c[0x0][0x218] ;  /* 0x0000860000067ab9 */ /* 0x000fe20000000a00 */
[----:B------:R-:W-:Y:S01]  /*3ff0*/  ISETP.GE.U32.AND P3, PT, R18, 0x7fffff83, PT ;  /* 0x7fffff831200780c */ /* 0x000fe20003f66070 */
[----:B------:R-:W-:Y:S01]  /*4000*/  LDGSTS.E [R21], desc[UR16][R116.64], !P4 ;  /* 0x0000000074157fae */ /* 0x000fe2000e121850 */
[----:B------:R-:W-:Y:S01]  /*4010*/  VIADD R18, R20, 0xffffffbe ;  /* 0xffffffbe14127836 */ /* 0x000fe20000000000 */
[----:B------:R-:W-:Y:S01]  /*4020*/  ISETP.GE.U32.AND P4, PT, R19, 0x7fffff82, PT ;  /* 0x7fffff821300780c */ /* 0x000fe20003f86070 */
[----:B------:R-:W-:Y:S01]  /*4030*/  IMAD R230, R0, R235, RZ ;  /* 0x000000eb00e67224 */ /* 0x000fe200078e02ff */
[----:B------:R-:W-:Y:S01]  /*4040*/  LDGSTS.E [R21+0x4], desc[UR16][R118.64], !P5 ;  /* 0x0000400076157fae */ /* 0x000fe2000e921850 */
[----:B------:R-:W-:Y:S01]  /*4050*/  ISETP.GT.AND P5, PT, R227, 0x3f, PT ;  /* 0x0000003fe300780c */ /* 0x000fe20003fa4270 */
[----:B------:R-:W-:-:S02]  /*4060*/  IMAD R0, R174, UR9, RZ ;  /* 0x00000009ae007c24 */ /* 0x000fc4000f8e02ff */
[----:B------:R-:W-:Y:S01]  /*4070*/  LDGSTS.E [R21+0x8], desc[UR16][R120.64], !P0 ;  /* 0x0000800078157fae */ /* 0x000fe2000c121850 */
[----:B------:R-:W-:Y:S01]  /*4080*/  SEL R19, RZ, 0x4, !P5 ;  /* 0x00000004ff137807 */ /* 0x000fe20006800000 */
[----:B------:R-:W-:Y:S01]  /*4090*/  IMAD R178, R152, UR9, RZ ;  /* 0x0000000998b27c24 */ /* 0x000fe2000f8e02ff */
[----:B------:R-:W-:Y:S01]  /*40a0*/  ISETP.GE.U32.AND P5, PT, R18, 0x7fffff7f, PT ;  /* 0x7fffff7f1200780c */ /* 0x000fe20003fa6070 */
[----:B------:R-:W-:Y:S01]  /*40b0*/  IMAD.SHL.U32 R18, R230, 0x4, RZ ;  /* 0x00000004e6127824 */ /* 0x000fe200078e00ff */
[----:B------:R-:W-:Y:S01]  /*40c0*/  SEL R19, R19, RZ, !P6 ;  /* 0x000000ff13137207 */ /* 0x000fe20007000000 */
[----:B------:R-:W-:Y:S03]  /*40d0*/  LDGSTS.E [R21+0xc], desc[UR16][R122.64], !P1 ;  /* 0x0000c0007a157fae */ /* 0x000fe6000c921850 */
[----:B------:R-:W-:Y:S01]  /*40e0*/  IADD3 R216, P6, R18, UR6, RZ ;  /* 0x0000000612d87c10 */ /* 0x000fe2000ffde0ff */
[----:B------:R-:W-:Y:S01]  /*40f0*/  STL [R1+0xb4], R0 ;  /* 0x0000b40001007387 */ /* 0x000fe20000100800 */
[----:B------:R-:W-:-:S02]  /*4100*/  ISETP.NE.U32.AND P0, PT, R19, RZ, PT ;  /* 0x000000ff1300720c */ /* 0x000fc40003f05070 */
[----:B------:R-:W-:Y:S01]  /*4110*/  LEA.HI.X.SX32 R19, R230, UR7, 0x2, P6 ;  /* 0x00000007e6137c11 */ /* 0x000fe2000b0f16ff */
[----:B------:R-:W-:Y:S01]  /*4120*/  STL [R1+0xac], R159 ;  /* 0x0000ac9f01007387 */ /* 0x000fe20000100800 */
[CC--:B------:R-:W-:Y:S02]  /*4130*/  LEA R140, P1, R176.reuse, R216.reuse, 0x2 ;  /* 0x000000d8b08c7211 */ /* 0x0c0fe400078210ff */
[-C--:B------:R-:W-:Y:S01]  /*4140*/  LEA R142, P6, R159, R216.reuse, 0x2 ;  /* 0x000000d89f8e7211 */ /* 0x080fe200078c10ff */
[----:B------:R-:W-:Y:S01]  /*4150*/  STL [R1+0xb0], R206 ;  /* 0x0000b0ce01007387 */ /* 0x000fe20000100800 */
[-C--:B------:R-:W-:Y:S02]  /*4160*/  LEA.HI.X.SX32 R141, R176, R19.reuse, 0x2, P1 ;  /* 0x00000013b08d7211 */ /* 0x080fe400008f16ff */
[----:B------:R-:W-:Y:S01]  /*4170*/  LEA R144, P1, R153, R216, 0x2 ;  /* 0x000000d899907211 */ /* 0x000fe200078210ff */
[----:B------:R-:W-:Y:S01]  /*4180*/  STL [R1+0xa8], R179 ;  /* 0x0000a8b301007387 */ /* 0x000fe20000100800 */
[----:B------:R-:W-:-:S02]  /*4190*/  LEA.HI.X.SX32 R143, R159, R19, 0x2, P6 ;  /* 0x000000139f8f7211 */ /* 0x000fc400030f16ff */
[CC--:B------:R-:W-:Y:S01]  /*41a0*/  LEA R146, P6, R184.reuse, R216.reuse, 0x2 ;  /* 0x000000d8b8927211 */ /* 0x0c0fe200078c10ff */
[----:B------:R-:W-:Y:S01]  /*41b0*/  STL [R1+0xa4], R192 ;  /* 0x0000a4c001007387 */ /* 0x000fe20000100800 */
[-C--:B------:R-:W-:Y:S02]  /*41c0*/  LEA.HI.X.SX32 R145, R153, R19.reuse, 0x2, P1 ;  /* 0x0000001399917211 */ /* 0x080fe400008f16ff */
[-C--:B------:R-:W-:Y:S01]  /*41d0*/  LEA R148, P1, R157, R216.reuse, 0x2 ;  /* 0x000000d89d947211 */ /* 0x080fe200078210ff */
[----:B------:R1:W-:Y:S01]  /*41e0*/  STL [R1+0xa0], R153 ;  /* 0x0000a09901007387 */ /* 0x0003e20000100800 */
[-C--:B------:R-:W-:Y:S02]  /*41f0*/  LEA.HI.X.SX32 R147, R184, R19.reuse, 0x2, P6 ;  /* 0x00000013b8937211 */ /* 0x080fe400030f16ff */
[----:B------:R-:W-:Y:S01]  /*4200*/  LEA R150, P6, R183, R216, 0x2 ;  /* 0x000000d8b7967211 */ /* 0x000fe200078c10ff */
[----:B------:R-:W-:Y:S01]  /*4210*/  STL [R1+0x9c], R178 ;  /* 0x00009cb201007387 */ /* 0x000fe20000100800 */
[----:B------:R-:W-:-:S02]  /*4220*/  LEA.HI.X.SX32 R149, R157, R19, 0x2, P1 ;  /* 0x000000139d957211 */ /* 0x000fc400008f16ff */
[C---:B------:R-:W-:Y:S01]  /*4230*/  LEA R152, P1, R158.reuse, R216, 0x2 ;  /* 0x000000d89e987211 */ /* 0x040fe200078210ff */
[----:B------:R-:W-:Y:S03]  /*4240*/  STL [R1+0x98], R194 ;  /* 0x000098c201007387 */ /* 0x000fe60000100800 */
[----:B-1----:R-:W-:Y:S01]  /*4250*/  LEA.HI.X.SX32 R153, R158, R19, 0x2, P1 ;  /* 0x000000139e997211 */ /* 0x002fe200008f16ff */
[----:B------:R1:W-:Y:S04]  /*4260*/  STL [R1+0x90], R184 ;  /* 0x000090b801007387 */ /* 0x0003e80000100800 */
[----:B------:R-:W-:Y:S04]  /*4270*/  STL [R1+0x94], R210 ;  /* 0x000094d201007387 */ /* 0x000fe80000100800 */
[----:B------:R-:W-:Y:S01]  /*4280*/  STL [R1+0x8c], R180 ;  /* 0x00008cb401007387 */ /* 0x000fe20000100800 */
[----:B-1----:R-:W-:-:S03]  /*4290*/  IMAD R184, R155, UR9, RZ ;  /* 0x000000099bb87c24 */ /* 0x002fc6000f8e02ff */
[----:B------:R-:W-:Y:S04]  /*42a0*/  STL [R1+0x88], R196 ;  /* 0x000088c401007387 */ /* 0x000fe80000100800 */
[----:B------:R1:W-:Y:S04]  /*42b0*/  STL [R1+0x84], R157 ;  /* 0x0000849d01007387 */ /* 0x0003e80000100800 */
[----:B------:R-:W-:Y:S04]  /*42c0*/  STL [R1+0x80], R182 ;  /* 0x000080b601007387 */ /* 0x000fe80000100800 */
[----:B------:R-:W-:Y:S01]  /*42d0*/  STL [R1+0x7c], R198 ;  /* 0x00007cc601007387 */ /* 0x000fe20000100800 */
[----:B-1----:R-:W-:Y:S01]  /*42e0*/  IMAD R157, R151, UR9, RZ ;  /* 0x00000009979d7c24 */ /* 0x002fe2000f8e02ff */
[----:B------:R-:W-:-:S02]  /*42f0*/  LEA.HI.X.SX32 R151, R183, R19, 0x2, P6 ;  /* 0x00000013b7977211 */ /* 0x000fc400030f16ff */
[----:B------:R-:W-:Y:S01]  /*4300*/  STL [R1+0x74], R183 ;  /* 0x000074b701007387 */ /* 0x000fe20000100800 */
[----:B------:R-:W-:-:S03]  /*4310*/  LEA R154, P6, R172, R216, 0x2 ;  /* 0x000000d8ac9a7211 */ /* 0x000fc600078c10ff */
[----:B------:R1:W-:Y:S01]  /*4320*/  STL [R1+0x68], R158 ;  /* 0x0000689e01007387 */ /* 0x0003e20000100800 */
[----:B------:R-:W-:-:S03]  /*4330*/  LEA.HI.X.SX32 R155, R172, R19, 0x2, P6 ;  /* 0x00000013ac9b7211 */ /* 0x000fc600030f16ff */
[----:B------:R2:W-:Y:S04]  /*4340*/  STL [R1+0x58], R172 ;  /* 0x000058ac01007387 */ /* 0x0005e80000100800 */
[----:B------:R-:W-:Y:S01]  /*4350*/  STL [R1+0x78], R157 ;  /* 0x0000789d01007387 */ /* 0x000fe20000100800 */
[----:B-1----:R-:W-:-:S03]  /*4360*/  LEA R158, P1, R175, R216, 0x2 ;  /* 0x000000d8af9e7211 */ /* 0x002fc600078210ff */
[----:B------:R1:W-:Y:S01]  /*4370*/  STL [R1+0x70], R184 ;  /* 0x000070b801007387 */ /* 0x0003e20000100800 */
[-C--:B--2---:R-:W-:Y:S02]  /*4380*/  LEA R172, P6, R179, R216.reuse, 0x2 ;  /* 0x000000d8b3ac7211 */ /* 0x084fe400078c10ff */
[-C--:B------:R-:W-:Y:S01]  /*4390*/  LEA.HI.X.SX32 R159, R175, R19.reuse, 0x2, P1 ;  /* 0x00000013af9f7211 */ /* 0x080fe200008f16ff */
[----:B------:R2:W-:Y:S01]  /*43a0*/  STL [R1+0x64], R186 ;  /* 0x000064ba01007387 */ /* 0x0005e20000100800 */
[-C--:B------:R-:W-:Y:S02]  /*43b0*/  LEA R174, P1, R178, R216.reuse, 0x2 ;  /* 0x000000d8b2ae7211 */ /* 0x080fe400078210ff */
[-C--:B------:R-:W-:Y:S01]  /*43c0*/  LEA.HI.X.SX32 R173, R179, R19.reuse, 0x2, P6 ;  /* 0x00000013b3ad7211 */ /* 0x080fe200030f16ff */
[----:B------:R3:W-:Y:S01]  /*43d0*/  STL [R1+0x54], R188 ;  /* 0x000054bc01007387 */ /* 0x0007e20000100800 */
[-C--:B------:R-:W-:Y:S02]  /*43e0*/  LEA R176, P6, R180, R216.reuse, 0x2 ;  /* 0x000000d8b4b07211 */ /* 0x080fe400078c10ff */
[----:B------:R-:W-:Y:S01]  /*43f0*/  LEA.HI.X.SX32 R175, R178, R19, 0x2, P1 ;  /* 0x00000013b2af7211 */ /* 0x000fe200008f16ff */
[----:B------:R4:W-:Y:S01]  /*4400*/  STL [R1+0x6c], R200 ;  /* 0x00006cc801007387 */ /* 0x0009e20000100800 */
[----:B------:R-:W-:-:S02]  /*4410*/  LEA R178, P1, R182, R216, 0x2 ;  /* 0x000000d8b6b27211 */ /* 0x000fc400078210ff */
[-C--:B------:R-:W-:Y:S01]  /*4420*/  LEA.HI.X.SX32 R177, R180, R19.reuse, 0x2, P6 ;  /* 0x00000013b4b17211 */ /* 0x080fe200030f16ff */
[----:B------:R5:W-:Y:S01]  /*4430*/  STL [R1+0x60], R202 ;  /* 0x000060ca01007387 */ /* 0x000be20000100800 */
[-C--:B------:R-:W-:Y:S02]  /*4440*/  LEA R180, P6, R184, R216.reuse, 0x2 ;  /* 0x000000d8b8b47211 */ /* 0x080fe400078c10ff */
[-C--:B------:R-:W-:Y:S01]  /*4450*/  LEA.HI.X.SX32 R179, R182, R19.reuse, 0x2, P1 ;  /* 0x00000013b6b37211 */ /* 0x080fe200008f16ff */
[----:B------:R-:W-:Y:S01]  /*4460*/  LDGSTS.E [R21+0x4000], desc[UR16][R138.64], !P2 ;  /* 0x040000008a157fae */ /* 0x000fe2000d121850 */
[-C--:B------:R-:W-:Y:S02]  /*4470*/  LEA R182, P1, R186, R216.reuse, 0x2 ;  /* 0x000000d8bab67211 */ /* 0x080fe400078210ff */
[----:B------:R-:W-:Y:S01]  /*4480*/  LEA.HI.X.SX32 R181, R184, R19, 0x2, P6 ;  /* 0x00000013b8b57211 */ /* 0x000fe200030f16ff */
[----:B------:R-:W-:Y:S01]  /*4490*/  LDGSTS.E [R21+0x4004], desc[UR16][R132.64], !P3 ;  /* 0x0400400084157fae */ /* 0x000fe2000d921850 */
[----:B-1----:R-:W-:-:S02]  /*44a0*/  LEA R184, P6, R188, R216, 0x2 ;  /* 0x000000d8bcb87211 */ /* 0x002fc400078c10ff */
[-C--:B------:R-:W-:Y:S01]  /*44b0*/  LEA.HI.X.SX32 R183, R186, R19.reuse, 0x2, P1 ;  /* 0x00000013bab77211 */ /* 0x080fe200008f16ff */
[----:B------:R-:W-:Y:S01]  /*44c0*/  LDGSTS.E [R21+0x4008], desc[UR16][R134.64], !P4 ;  /* 0x0400800086157fae */ /* 0x000fe2000e121850 */
[-C--:B--2---:R-:W-:Y:S02]  /*44d0*/  LEA R186, P1, R0, R216.reuse, 0x2 ;  /* 0x000000d800ba7211 */ /* 0x084fe400078210ff */
[-C--:B------:R-:W-:Y:S02]  /*44e0*/  LEA.HI.X.SX32 R185, R188, R19.reuse, 0x2, P6 ;  /* 0x00000013bcb97211 */ /* 0x080fe400030f16ff */
[-C--:B---3--:R-:W-:Y:S02]  /*44f0*/  LEA R188, P6, R192, R216.reuse, 0x2 ;  /* 0x000000d8c0bc7211 */ /* 0x088fe400078c10ff */
[----:B------:R-:W-:Y:S01]  /*4500*/  LEA.HI.X.SX32 R187, R0, R19, 0x2, P1 ;  /* 0x0000001300bb7211 */ /* 0x000fe200008f16ff */
[----:B------:R-:W-:Y:S01]  /*4510*/  IMAD R0, R189, UR9, RZ ;  /* 0x00000009bd007c24 */ /* 0x000fe2000f8e02ff */
[----:B------:R-:W-:-:S02]  /*4520*/  LEA R190, P1, R194, R216, 0x2 ;  /* 0x000000d8c2be7211 */ /* 0x000fc400078210ff */
[-C--:B------:R-:W-:Y:S02]  /*4530*/  LEA.HI.X.SX32 R189, R192, R19.reuse, 0x2, P6 ;  /* 0x00000013c0bd7211 */ /* 0x080fe400030f16ff */
[-C--:B------:R-:W-:Y:S01]  /*4540*/  LEA R192, P6, R196, R216.reuse, 0x2 ;  /* 0x000000d8c4c07211 */ /* 0x080fe200078c10ff */
[----:B------:R-:W-:Y:S01]  /*4550*/  STL [R1+0x5c], R0 ;  /* 0x00005c0001007387 */ /* 0x000fe20000100800 */
[-C--:B------:R-:W-:Y:S02]  /*4560*/  LEA.HI.X.SX32 R191, R194, R19.reuse, 0x2, P1 ;  /* 0x00000013c2bf7211 */ /* 0x080fe400008f16ff */
[-C--:B------:R-:W-:Y:S01]  /*4570*/  LEA R194, P1, R198, R216.reuse, 0x2 ;  /* 0x000000d8c6c27211 */ /* 0x080fe200078210ff */
[----:B------:R1:W-:Y:S01]  /*4580*/  STL [R1+0x50], R204 ;  /* 0x000050cc01007387 */ /* 0x0003e20000100800 */
[-C--:B------:R-:W-:Y:S02]  /*4590*/  LEA.HI.X.SX32 R193, R196, R19.reuse, 0x2, P6 ;  /* 0x00000013c4c17211 */ /* 0x080fe400030f16ff */
[----:B------:R-:W-:Y:S01]  /*45a0*/  LEA R196, P6, R200, R216, 0x2 ;  /* 0x000000d8c8c47211 */ /* 0x000fe200078c10ff */
[----:B------:R2:W-:Y:S01]  /*45b0*/  STL [R1+0x4c], R208 ;  /* 0x00004cd001007387 */ /* 0x0005e20000100800 */
[----:B------:R-:W-:-:S02]  /*45c0*/  LEA.HI.X.SX32 R195, R198, R19, 0x2, P1 ;  /* 0x00000013c6c37211 */ /* 0x000fc400008f16ff */
[-C--:B------:R-:W-:Y:S02]  /*45d0*/  LEA R198, P1, R202, R216.reuse, 0x2 ;  /* 0x000000d8cac67211 */ /* 0x080fe400078210ff */
[-C--:B------:R-:W-:Y:S02]  /*45e0*/  LEA.HI.X.SX32 R197, R200, R19.reuse, 0x2, P6 ;  /* 0x00000013c8c57211 */ /* 0x080fe400030f16ff */
[-C--:B----4-:R-:W-:Y:S02]  /*45f0*/  LEA R200, P6, R204, R216.reuse, 0x2 ;  /* 0x000000d8ccc87211 */ /* 0x090fe400078c10ff */
[-C--:B------:R-:W-:Y:S02]  /*4600*/  LEA.HI.X.SX32 R199, R202, R19.reuse, 0x2, P1 ;  /* 0x00000013cac77211 */ /* 0x080fe400008f16ff */
[----:B-----5:R-:W-:Y:S02]  /*4610*/  LEA R202, P1, R206, R216, 0x2 ;  /* 0x000000d8ceca7211 */ /* 0x020fe400078210ff */
[----:B------:R-:W-:-:S02]  /*4620*/  LEA.HI.X.SX32 R201, R204, R19, 0x2, P6 ;  /* 0x00000013ccc97211 */ /* 0x000fc400030f16ff */
[-C--:B-1----:R-:W-:Y:S02]  /*4630*/  LEA R204, P6, R208, R216.reuse, 0x2 ;  /* 0x000000d8d0cc7211 */ /* 0x082fe400078c10ff */
[-C--:B------:R-:W-:Y:S02]  /*4640*/  LEA.HI.X.SX32 R203, R206, R19.reuse, 0x2, P1 ;  /* 0x00000013cecb7211 */ /* 0x080fe400008f16ff */
[-C--:B------:R-:W-:Y:S02]  /*4650*/  LEA R206, P1, R210, R216.reuse, 0x2 ;  /* 0x000000d8d2ce7211 */ /* 0x080fe400078210ff */
[-C--:B------:R-:W-:Y:S02]  /*4660*/  LEA.HI.X.SX32 R205, R208, R19.reuse, 0x2, P6 ;  /* 0x00000013d0cd7211 */ /* 0x080fe400030f16ff */
[----:B--2---:R-:W-:Y:S02]  /*4670*/  LEA R208, P6, R233, R216, 0x2 ;  /* 0x000000d8e9d07211 */ /* 0x004fe400078c10ff */
[----:B------:R-:W-:-:S02]  /*4680*/  LEA.HI.X.SX32 R207, R210, R19, 0x2, P1 ;  /* 0x00000013d2cf7211 */ /* 0x000fc400008f16ff */
[-C--:B------:R-:W-:Y:S02]  /*4690*/  LEA R210, P1, R157, R216.reuse, 0x2 ;  /* 0x000000d89dd27211 */ /* 0x080fe400078210ff */
[-C--:B------:R-:W-:Y:S02]  /*46a0*/  LEA.HI.X.SX32 R209, R233, R19.reuse, 0x2, P6 ;  /* 0x00000013e9d17211 */ /* 0x080fe400030f16ff */
[-C--:B------:R-:W-:Y:S02]  /*46b0*/  LEA R212, P6, R232, R216.reuse, 0x2 ;  /* 0x000000d8e8d47211 */ /* 0x080fe400078c10ff */
[-C--:B------:R-:W-:Y:S02]  /*46c0*/  LEA.HI.X.SX32 R211, R157, R19.reuse, 0x2, P1 ;  /* 0x000000139dd37211 */ /* 0x080fe400008f16ff */
[----:B------:R-:W-:Y:S02]  /*46d0*/  LEA R214, P1, R0, R216, 0x2 ;  /* 0x000000d800d67211 */ /* 0x000fe400078210ff */
[----:B------:R-:W-:-:S02]  /*46e0*/  LEA.HI.X.SX32 R213, R232, R19, 0x2, P6 ;  /* 0x00000013e8d57211 */ /* 0x000fc400030f16ff */
[----:B------:R-:W-:Y:S02]  /*46f0*/  ISETP.GE.U32.AND P6, PT, R215, 0x7fffff80, PT ;  /* 0x7fffff80d700780c */ /* 0x000fe40003fc6070 */
[-C--:B------:R-:W-:Y:S01]  /*4700*/  LEA.HI.X.SX32 R215, R0, R19.reuse, 0x2, P1 ;  /* 0x0000001300d77211 */ /* 0x080fe200008f16ff */
[----:B------:R-:W-:Y:S01]  /*4710*/  VIADD R0, R20, 0xffffffc0 ;  /* 0xffffffc014007836 */ /* 0x000fe20000000000 */
[C---:B------:R-:W-:Y:S02]  /*4720*/  LEA R216, P1, R231.reuse, R216, 0x2 ;  /* 0x000000d8e7d87211 */ /* 0x040fe400078210ff */
[----:B------:R-:W-:Y:S02]  /*4730*/  LOP3.LUT R157, R2, 0x20, RZ, 0x3c, !PT ;  /* 0x00000020029d7812 */ /* 0x000fe400078e3cff */
[----:B------:R-:W-:Y:S01]  /*4740*/  LEA.HI.X.SX32 R217, R231, R19, 0x2, P1 ;  /* 0x00000013e7d97211 */ /* 0x000fe200008f16ff */
[----:B------:R-:W-:Y:S01]  /*4750*/  IMAD.SHL.U32 R19, R234, 0x40, RZ ;  /* 0x00000040ea137824 */ /* 0x000fe200078e00ff */
[----:B------:R-:W-:Y:S01]  /*4760*/  ISETP.GE.U32.AND P1, PT, R0, 0x7fffff81, PT ;  /* 0x7fffff810000780c */ /* 0x000fe20003f26070 */
[----:B------:R-:W-:Y:S01]  /*4770*/  VIADD R225, R157, UR8 ;  /* 0x000000089de17c36 */ /* 0x000fe20008000000 */
[----:B------:R-:W-:Y:S01]  /*4780*/  LOP3.LUT R157, R2, 0x40, RZ, 0x3c, !PT ;  /* 0x00000040029d7812 */ /* 0x000fe200078e3cff */
[----:B------:R-:W-:-:S04]  /*4790*/  IMAD.WIDE R228, R19, 0x4, R24 ;  /* 0x0000000413e47825 */ /* 0x000fc800078e0218 */
[C---:B------:R-:W-:Y:S02]  /*47a0*/  VIADD R25, R2.reuse, UR8 ;  /* 0x0000000802197c36 */ /* 0x040fe40008000000 */
[----:B------:R-:W-:Y:S01]  /*47b0*/  VIADD R226, R157, UR8 ;  /* 0x000000089de27c36 */ /* 0x000fe20008000000 */
[----:B------:R-:W-:-:S03]  /*47c0*/  LOP3.LUT R157, R2, 0x60, RZ, 0x3c, !PT ;  /* 0x00000060029d7812 */ /* 0x000fc600078e3cff */
[----:B------:R-:W-:Y:S02]  /*47d0*/  LDGSTS.E [R21+0x400c], desc[UR16][R136.64], !P1 ;  /* 0x0400c00088157fae */ /* 0x000fe4000c921850 */
[----:B------:R-:W-:Y:S02]  /*47e0*/  VIADD R24, R157, UR8 ;  /* 0x000000089d187c36 */ /* 0x000fe40008000000 */
[----:B------:R-:W0:Y:S04]  /*47f0*/  LDGDEPBAR ;  /* 0x00000000000079af */ /* 0x000e280000000000 */
[----:B------:R-:W-:Y:S04]  /*4800*/  LDGSTS.E [R25+0x18000], desc[UR16][R140.64], P0 ;  /* 0x180000008c197fae */ /* 0x000fe80008121850 */
        /* <DEDUP_REMOVED lines=31> */
[----:B------:R-:W0:Y:S01]  /*4a00*/  LDGDEPBAR ;  /* 0x00000000000079af */ /* 0x000e220000000000 */
[----:B------:R-:W-:Y:S01]  /*4a10*/  BAR.SYNC.DEFER_BLOCKING 0x0 ;  /* 0x0000000000007b1d */ /* 0x000fe20000010000 */
[----:B------:R-:W-:-:S04]  /*4a20*/  IMAD.WIDE R26, R19, 0x4, R26 ;  /* 0x00000004131a7825 */ /* 0x000fc800078e021a */
[C---:B------:R-:W-:Y:S01]  /*4a30*/  IMAD.WIDE R28, R19.reuse, 0x4, R28 ;  /* 0x00000004131c7825 */ /* 0x040fe200078e021c */
[----:B------:R-:W2:Y:S04]  /*4a40*/  LDL.LU R157, [R1+0xd0] ;  /* 0x0000d000019d7983 */ /* 0x000ea80000300800 */
[----:B------:R-:W-:Y:S01]  /*4a50*/  @!PT LDS RZ, [RZ] ;  /* 0x00000000fffff984 */ /* 0x000fe20000000800 */
[----:B------:R-:W-:Y:S01]  /*4a60*/  @!PT LDS RZ, [RZ] ;  /* 0x00000000fffff984 */ /* 0x000fe20000000800 */
[----:B------:R-:W-:Y:S01]  /*4a70*/  @!PT LDS RZ, [RZ] ;  /* 0x00000000fffff984 */ /* 0x000fe20000000800 */
[----:B------:R-:W-:Y:S04]  /*4a80*/  LDGSTS.E [R224+0x8000], desc[UR16][R228.64], !P6 ;  /* 0x08000000e4e07fae */ /* 0x000fe8000f121850 */
[----:B------:R1:W-:Y:S01]  /*4a90*/  LDGSTS.E [R224+0x8004], desc[UR16][R26.64], !P5 ;  /* 0x080040001ae07fae */ /* 0x0003e2000e921850 */
[----:B------:R-:W-:-:S04]  /*4aa0*/  IMAD.WIDE R30, R19, 0x4, R30 ;  /* 0x00000004131e7825 */ /* 0x000fc800078e021e */
[C---:B------:R-:W-:Y:S01]  /*4ab0*/  IMAD.WIDE R62, R19.reuse, 0x4, R62 ;  /* 0x00000004133e7825 */ /* 0x040fe200078e023e */
[----:B------:R-:W3:Y:S03]  /*4ac0*/  LDL R228, [R1+0xc0] ;  /* 0x0000c00001e47983 */ /* 0x000ee60000100800 */
[C---:B------:R-:W-:Y:S01]  /*4ad0*/  IMAD.WIDE R64, R19.reuse, 0x4, R64 ;  /* 0x0000000413407825 */ /* 0x040fe200078e0240 */
[----:B-1----:R-:W1:Y:S03]  /*4ae0*/  LDC R27, c[0x0][0x230] ;  /* 0x00008c00ff1b7b82 */ /* 0x002e660000000800 */
[----:B------:R-:W-:Y:S01]  /*4af0*/  VIADD R26, R20, 0xffffffbd ;  /* 0xffffffbd141a7836 */ /* 0x000fe20000000000 */
[----:B------:R-:W4:Y:S01]  /*4b00*/  S2R R229, SR_TID.X ;  /* 0x0000000000e57919 */ /* 0x000f220000002100 */
[----:B------:R-:W-:-:S03]  /*4b10*/  IMAD.WIDE R66, R19, 0x4, R66 ;  /* 0x0000000413427825 */ /* 0x000fc600078e0242 */
[----:B------:R-:W-:Y:S01]  /*4b20*/  ISETP.GE.U32.AND P1, PT, R26, 0x7fffff7e, PT ;  /* 0x7fffff7e1a00780c */ /* 0x000fe20003f26070 */
[C---:B------:R-:W-:Y:S02]  /*4b30*/  VIADD R26, R20.reuse, 0xffffffbc ;  /* 0xffffffbc141a7836 */ /* 0x040fe40000000000 */
[----:B------:R-:W-:Y:S02]  /*4b40*/  VIADD R20, R20, 0xffffff9f ;  /* 0xffffff9f14147836 */ /* 0x000fe40000000000 */
[C---:B------:R-:W-:Y:S01]  /*4b50*/  IMAD.WIDE R68, R19.reuse, 0x4, R68 ;  /* 0x0000000413447825 */ /* 0x040fe200078e0244 */
[----:B------:R-:W-:Y:S02]  /*4b60*/  ISETP.GE.U32.AND P0, PT, R26, 0x7fffff7d, PT ;  /* 0x7fffff7d1a00780c */ /* 0x000fe40003f06070 */
[----:B------:R-:W5:Y:S01]  /*4b70*/  LDC R26, c[0x0][0x230] ;  /* 0x00008c00ff1a7b82 */ /* 0x000f620000000800 */
[----:B------:R-:W-:-:S04]  /*4b80*/  IMAD.WIDE R32, R19, 0x4, R32 ;  /* 0x0000000413207825 */ /* 0x000fc800078e0220 */
[----:B------:R4:W-:Y:S01]  /*4b90*/  LDGSTS.E [R224+0x8008], desc[UR16][R28.64], !P1 ;  /* 0x080080001ce07fae */ /* 0x0009e2000c921850 */
[----:B------:R-:W-:Y:S01]  /*4ba0*/  ISETP.GE.U32.AND P1, PT, R20, 0x7fffff60, PT ;  /* 0x7fffff601400780c */ /* 0x000fe20003f26070 */
[----:B------:R-:W-:-:S04]  /*4bb0*/  IMAD.WIDE R34, R19, 0x4, R34 ;  /* 0x0000000413227825 */ /* 0x000fc800078e0222 */
[----:B-1----:R-:W-:Y:S01]  /*4bc0*/  VIADD R20, R27, 0xffffff9e ;  /* 0xffffff9e1b147836 */ /* 0x002fe20000000000 */
[----:B------:R-:W-:Y:S01]  /*4bd0*/  LDGSTS.E [R224+0x800c], desc[UR16][R30.64], !P0 ;  /* 0x0800c0001ee07fae */ /* 0x000fe2000c121850 */
[----:B------:R-:W1:Y:S01]  /*4be0*/  LDC R27, c[0x0][0x230] ;  /* 0x00008c00ff1b7b82 */ /* 0x000e620000000800 */
[C---:B------:R-:W-:Y:S02]  /*4bf0*/  IMAD.WIDE R36, R19.reuse, 0x4, R36 ;  /* 0x0000000413247825 */ /* 0x040fe400078e0224 */
[----:B------:R-:W-:Y:S02]  /*4c00*/  ISETP.GE.U32.AND P0, PT, R20, 0x7fffff5f, PT ;  /* 0x7fffff5f1400780c */ /* 0x000fe40003f06070 */
[----:B------:R-:W-:Y:S01]  /*4c10*/  IMAD.WIDE R38, R19, 0x4, R38 ;  /* 0x0000000413267825 */ /* 0x000fe200078e0226 */
[----:B------:R5:W-:Y:S01]  /*4c20*/  LDGSTS.E [R224+0xc000], desc[UR16][R62.64], !P1 ;  /* 0x0c0000003ee07fae */ /* 0x000be2000c921850 */
[----:B----4-:R-:W-:Y:S01]  /*4c30*/  LOP3.LUT R229, R229, 0x3f, RZ, 0xc0, !PT ;  /* 0x0000003fe5e57812 */ /* 0x010fe200078ec0ff */
[----:B------:R-:W4:Y:S01]  /*4c40*/  LDC R29, c[0x0][0x230] ;  /* 0x00008c00ff1d7b82 */ /* 0x000f220000000800 */
[----:B------:R-:W-:-:S04]  /*4c50*/  IMAD.WIDE R70, R19, 0x4, R70 ;  /* 0x0000000413467825 */ /* 0x000fc800078e0246 */
[----:B-----5:R-:W-:Y:S02]  /*4c60*/  VIADD R20, R26, 0xffffff9d ;  /* 0xffffff9d1a147836 */ /* 0x020fe40000000000 */
[C---:B------:R-:W-:Y:S01]  /*4c70*/  IMAD.WIDE R72, R19.reuse, 0x4, R72 ;  /* 0x0000000413487825 */ /* 0x040fe200078e0248 */
[----:B------:R-:W5:Y:S01]  /*4c80*/  LDC R26, c[0x0][0x230] ;  /* 0x00008c00ff1a7b82 */ /* 0x000f620000000800 */
[----:B------:R-:W-:Y:S01]  /*4c90*/  LDGSTS.E [R224+0xc004], desc[UR16][R64.64], !P0 ;  /* 0x0c00400040e07fae */ /* 0x000fe2000c121850 */
[----:B------:R-:W-:Y:S01]  /*4ca0*/  ISETP.GE.U32.AND P1, PT, R20, 0x7fffff5e, PT ;  /* 0x7fffff5e1400780c */ /* 0x000fe20003f26070 */
[----:B------:R-:W-:-:S04]  /*4cb0*/  IMAD.WIDE R74, R19, 0x4, R74 ;  /* 0x00000004134a7825 */ /* 0x000fc800078e024a */
[----:B------:R-:W-:Y:S01]  /*4cc0*/  IMAD.WIDE R76, R19, 0x4, R76 ;  /* 0x00000004134c7825 */ /* 0x000fe200078e024c */
[----:B------:R-:W4:Y:S03]  /*4cd0*/  LDC R62, c[0x0][0x230] ;  /* 0x00008c00ff3e7b82 */ /* 0x000f260000000800 */
[----:B-1----:R-:W-:Y:S02]  /*4ce0*/  VIADD R20, R27, 0xffffff9c ;  /* 0xffffff9c1b147836 */ /* 0x002fe40000000000 */
[C---:B------:R-:W-:Y:S02]  /*4cf0*/  IMAD.WIDE R40, R19.reuse, 0x4, R40 ;  /* 0x0000000413287825 */ /* 0x040fe400078e0228 */
[----:B------:R1:W-:Y:S01]  /*4d00*/  LDGSTS.E [R224+0xc008], desc[UR16][R66.64], !P1 ;  /* 0x0c00800042e07fae */ /* 0x0003e2000c921850 */
[----:B------:R-:W1:Y:S01]  /*4d10*/  LDC R63, c[0x0][0x230] ;  /* 0x00008c00ff3f7b82 */ /* 0x000e620000000800 */
[----:B------:R-:W-:Y:S01]  /*4d20*/  ISETP.GE.U32.AND P0, PT, R20, 0x7fffff5d, PT ;  /* 0x7fffff5d1400780c */ /* 0x000fe20003f06070 */
[----:B------:R-:W-:-:S04]  /*4d30*/  IMAD.WIDE R42, R19, 0x4, R42 ;  /* 0x00000004132a7825 */ /* 0x000fc800078e022a */
[C---:B------:R-:W-:Y:S02]  /*4d40*/  IMAD.WIDE R44, R19.reuse, 0x4, R44 ;  /* 0x00000004132c7825 */ /* 0x040fe400078e022c */
[----:B------:R-:W1:Y:S02]  /*4d50*/  LDC R27, c[0x0][0x230] ;  /* 0x00008c00ff1b7b82 */ /* 0x000e640000000800 */
[----:B-----5:R-:W-:Y:S02]  /*4d60*/  VIADD R20, R26, 0xffffff95 ;  /* 0xffffff951a147836 */ /* 0x020fe40000000000 */
[----:B------:R-:W-:Y:S02]  /*4d70*/  IMAD.WIDE R46, R19, 0x4, R46 ;  /* 0x00000004132e7825 */ /* 0x000fe400078e022e */
[----:B------:R-:W-:Y:S01]  /*4d80*/  LDGSTS.E [R224+0xc00c], desc[UR16][R68.64], !P0 ;  /* 0x0c00c00044e07fae */ /* 0x000fe2000c121850 */
[----:B------:R-:W-:Y:S01]  /*4d90*/  ISETP.GE.U32.AND P1, PT, R20, 0x7fffff56, PT ;  /* 0x7fffff561400780c */ /* 0x000fe20003f26070 */
[----:B------:R-:W5:Y:S01]  /*4da0*/  LDC R30, c[0x0][0x230] ;  /* 0x00008c00ff1e7b82 */ /* 0x000f620000000800 */
[----:B----4-:R-:W-:-:S02]  /*4db0*/  VIADD R20, R62, 0xffffff96 ;  /* 0xffffff963e147836 */ /* 0x010fc40000000000 */
[----:B------:R-:W-:-:S03]  /*4dc0*/  IMAD.WIDE R78, R19, 0x4, R78 ;  /* 0x00000004134e7825 */ /* 0x000fc600078e024e */
[----:B------:R-:W-:Y:S01]  /*4dd0*/  ISETP.GE.U32.AND P2, PT, R20, 0x7fffff57, PT ;  /* 0x7fffff571400780c */ /* 0x000fe20003f46070 */
[----:B------:R-:W-:Y:S01]  /*4de0*/  VIADD R20, R29, 0xffffffb7 ;  /* 0xffffffb71d147836 */ /* 0x000fe20000000000 */
[----:B------:R-:W4:Y:S01]  /*4df0*/  LDC R28, c[0x0][0x230] ;  /* 0x00008c00ff1c7b82 */ /* 0x000f220000000800 */
[----:B-1----:R-:W-:Y:S02]  /*4e00*/  VIADD R26, R63, 0xffffffbb ;  /* 0xffffffbb3f1a7836 */ /* 0x002fe40000000000 */
[C---:B------:R-:W-:Y:S01]  /*4e10*/  IMAD.WIDE R80, R19.reuse, 0x4, R80 ;  /* 0x0000000413507825 */ /* 0x040fe200078e0250 */
[----:B------:R-:W-:Y:S02]  /*4e20*/  ISETP.GE.U32.AND P0, PT, R20, 0x7fffff78, PT ;  /* 0x7fffff781400780c */ /* 0x000fe40003f06070 */
[----:B------:R-:W-:Y:S01]  /*4e30*/  ISETP.GE.U32.AND P6, PT, R26, 0x7fffff7c, PT ;  /* 0x7fffff7c1a00780c */ /* 0x000fe20003fc6070 */
[----:B------:R-:W-:Y:S01]  /*4e40*/  IMAD.WIDE R82, R19, 0x4, R82 ;  /* 0x0000000413527825 */ /* 0x000fe200078e0252 */
[----:B------:R-:W1:Y:S03]  /*4e50*/  LDC R31, c[0x0][0x230] ;  /* 0x00008c00ff1f7b82 */ /* 0x000e660000000800 */
[----:B------:R-:W-:-:S02]  /*4e60*/  VIADD R27, R27, 0xffffffba ;  /* 0xffffffba1b1b7836 */ /* 0x000fc40000000000 */
[----:B------:R-:W-:-:S03]  /*4e70*/  IMAD.WIDE R84, R19, 0x4, R84 ;  /* 0x0000000413547825 */ /* 0x000fc600078e0254 */
[----:B------:R-:W1:Y:S01]  /*4e80*/  LDC R62, c[0x0][0x230] ;  /* 0x00008c00ff3e7b82 */ /* 0x000e620000000800 */
[----:B-----5:R-:W-:Y:S01]  /*4e90*/  VIADD R26, R30, 0xffffffb9 ;  /* 0xffffffb91e1a7836 */ /* 0x020fe20000000000 */
[----:B------:R-:W-:Y:S01]  /*4ea0*/  ISETP.GE.U32.AND P3, PT, R27, 0x7fffff7b, PT ;  /* 0x7fffff7b1b00780c */ /* 0x000fe20003f66070 */
[----:B------:R5:W-:Y:S01]  /*4eb0*/  LDGSTS.E [R223+0x8000], desc[UR16][R32.64], !P6 ;  /* 0x0800000020df7fae */ /* 0x000be2000f121850 */
[C---:B------:R-:W-:Y:S02]  /*4ec0*/  IMAD.WIDE R48, R19.reuse, 0x4, R48 ;  /* 0x0000000413307825 */ /* 0x040fe400078e0230 */
[----:B------:R-:W-:Y:S02]  /*4ed0*/  ISETP.GE.U32.AND P4, PT, R26, 0x7fffff7a, PT ;  /* 0x7fffff7a1a00780c */ /* 0x000fe40003f86070 */
[----:B------:R-:W5:Y:S01]  /*4ee0*/  LDC R66, c[0x0][0x230] ;  /* 0x00008c00ff427b82 */ /* 0x000f620000000800 */
[----:B----4-:R-:W-:Y:S02]  /*4ef0*/  VIADD R26, R28, 0xffffffb8 ;  /* 0xffffffb81c1a7836 */ /* 0x010fe40000000000 */
[----:B------:R-:W-:-:S03]  /*4f00*/  IMAD.WIDE R50, R19, 0x4, R50 ;  /* 0x0000000413327825 */ /* 0x000fc600078e0232 */
[----:B------:R-:W-:Y:S01]  /*4f10*/  ISETP.GE.U32.AND P5, PT, R26, 0x7fffff79, PT ;  /* 0x7fffff791a00780c */ /* 0x000fe20003fa6070 */
[----:B------:R4:W-:Y:S01]  /*4f20*/  LDGSTS.E [R223+0x8004], desc[UR16][R34.64], !P3 ;  /* 0x0800400022df7fae */ /* 0x0009e2000d921850 */
[----:B------:R-:W4:Y:S01]  /*4f30*/  LDC R63, c[0x0][0x230] ;  /* 0x00008c00ff3f7b82 */ /* 0x000f220000000800 */
[----:B-1----:R-:W-:Y:S02]  /*4f40*/  VIADD R20, R31, 0xffffff9b ;  /* 0xffffff9b1f147836 */ /* 0x002fe40000000000 */
[----:B------:R-:W-:Y:S01]  /*4f50*/  LDGSTS.E [R223+0x8008], desc[UR16][R36.64], !P4 ;  /* 0x0800800024df7fae */ /* 0x000fe2000e121850 */
[----:B------:R-:W-:Y:S02]  /*4f60*/  IMAD.WIDE R52, R19, 0x4, R52 ;  /* 0x0000000413347825 */ /* 0x000fe400078e0234 */
[----:B------:R-:W-:Y:S02]  /*4f70*/  ISETP.GE.U32.AND P6, PT, R20, 0x7fffff5c, PT ;  /* 0x7fffff5c1400780c */ /* 0x000fe40003fc6070 */
[----:B------:R-:W1:Y:S01]  /*4f80*/  LDC R64, c[0x0][0x230] ;  /* 0x00008c00ff407b82 */ /* 0x000e620000000800 */
[----:B------:R-:W-:-:S02]  /*4f90*/  VIADD R20, R62, 0xffffff9a ;  /* 0xffffff9a3e147836 */ /* 0x000fc40000000000 */
[----:B------:R-:W-:Y:S01]  /*4fa0*/  LDGSTS.E [R223+0x800c], desc[UR16][R38.64], !P5 ;  /* 0x0800c00026df7fae */ /* 0x000fe2000e921850 */
[C---:B------:R-:W-:Y:S02]  /*4fb0*/  IMAD.WIDE R102, R19.reuse, 0x4, R102 ;  /* 0x0000000413667825 */ /* 0x040fe400078e0266 */
[----:B------:R-:W-:Y:S02]  /*4fc0*/  ISETP.GE.U32.AND P3, PT, R20, 0x7fffff5b, PT ;  /* 0x7fffff5b1400780c */ /* 0x000fe40003f66070 */
[----:B------:R-:W1:Y:S01]  /*4fd0*/  LDC R27, c[0x0][0x230] ;  /* 0x00008c00ff1b7b82 */ /* 0x000e620000000800 */
[----:B-----5:R-:W-:Y:S02]  /*4fe0*/  VIADD R20, R66, 0xffffff99 ;  /* 0xffffff9942147836 */ /* 0x020fe40000000000 */
[----:B------:R-:W-:Y:S01]  /*4ff0*/  LDGSTS.E [R223+0xc000], desc[UR16][R70.64], !P6 ;  /* 0x0c00000046df7fae */ /* 0x000fe2000f121850 */
[----:B------:R-:W-:Y:S02]  /*5000*/  IMAD.WIDE R86, R19, 0x4, R86 ;  /* 0x0000000413567825 */ /* 0x000fe400078e0256 */
[----:B------:R-:W-:-:S02]  /*5010*/  ISETP.GE.U32.AND P5, PT, R20, 0x7fffff5a, PT ;  /* 0x7fffff5a1400780c */ /* 0x000fc40003fa6070 */
[----:B------:R-:W5:Y:S01]  /*5020*/  LDC R65, c[0x0][0x230] ;  /* 0x00008c00ff417b82 */ /* 0x000f620000000800 */
[----:B----4-:R-:W-:Y:S02]  /*5030*/  VIADD R26, R63, 0xffffff98 ;  /* 0xffffff983f1a7836 */ /* 0x010fe40000000000 */
[----:B------:R-:W-:Y:S01]  /*5040*/  LDGSTS.E [R223+0xc004], desc[UR16][R72.64], !P3 ;  /* 0x0c00400048df7fae */ /* 0x000fe2000d921850 */
[C---:B------:R-:W-:Y:S02]  /*5050*/  IMAD.WIDE R88, R19.reuse, 0x4, R88 ;  /* 0x0000000413587825 */ /* 0x040fe400078e0258 */
[----:B------:R-:W-:Y:S02]  /*5060*/  ISETP.GE.U32.AND P4, PT, R26, 0x7fffff59, PT ;  /* 0x7fffff591a00780c */ /* 0x000fe40003f86070 */
[----:B------:R-:W4:Y:S01]  /*5070*/  LDC R29, c[0x0][0x230] ;  /* 0x00008c00ff1d7b82 */ /* 0x000f220000000800 */
[----:B-1----:R-:W-:Y:S02]  /*5080*/  VIADD R26, R64, 0xffffffb5 ;  /* 0xffffffb5401a7836 */ /* 0x002fe40000000000 */
[----:B------:R-:W-:Y:S01]  /*5090*/  LDGSTS.E [R223+0xc008], desc[UR16][R74.64], !P5 ;  /* 0x0c0080004adf7fae */ /* 0x000fe2000e921850 */
[----:B------:R-:W-:-:S02]  /*50a0*/  IMAD.WIDE R90, R19, 0x4, R90 ;  /* 0x00000004135a7825 */ /* 0x000fc400078e025a */
[----:B------:R-:W-:Y:S02]  /*50b0*/  ISETP.GE.U32.AND P6, PT, R26, 0x7fffff76, PT ;  /* 0x7fffff761a00780c */ /* 0x000fe40003fc6070 */
[----:B------:R-:W1:Y:S01]  /*50c0*/  LDC R30, c[0x0][0x230] ;  /* 0x00008c00ff1e7b82 */ /* 0x000e620000000800 */
[----:B------:R-:W-:Y:S02]  /*50d0*/  VIADD R26, R27, 0xffffff97 ;  /* 0xffffff971b1a7836 */ /* 0x000fe40000000000 */
[----:B------:R-:W-:Y:S01]  /*50e0*/  LDGSTS.E [R223+0xc00c], desc[UR16][R76.64], !P4 ;  /* 0x0c00c0004cdf7fae */ /* 0x000fe2000e121850 */
[----:B------:R-:W-:Y:S02]  /*50f0*/  IMAD.WIDE R92, R19, 0x4, R92 ;  /* 0x00000004135c7825 */ /* 0x000fe400078e025c */
[----:B------:R-:W-:Y:S01]  /*5100*/  ISETP.GE.U32.AND P5, PT, R26, 0x7fffff58, PT ;  /* 0x7fffff581a00780c */ /* 0x000fe20003fa6070 */
[----:B------:R2:W-:Y:S01]  /*5110*/  LDGSTS.E [R222+0x8000], desc[UR16][R40.64], !P0 ;  /* 0x0800000028de7fae */ /* 0x0005e2000c121850 */
[----:B------:R-:W2:Y:S01]  /*5120*/  LDC R28, c[0x0][0x230] ;  /* 0x00008c00ff1c7b82 */ /* 0x000ea20000000800 */
[----:B-----5:R-:W-:-:S02]  /*5130*/  VIADD R20, R65, 0xffffffb6 ;  /* 0xffffffb641147836 */ /* 0x020fc40000000000 */
[----:B------:R-:W-:-:S03]  /*5140*/  IMAD.WIDE R54, R19, 0x4, R54 ;  /* 0x0000000413367825 */ /* 0x000fc600078e0236 */
[----:B------:R-:W-:Y:S01]  /*5150*/  ISETP.GE.U32.AND P3, PT, R20, 0x7fffff77, PT ;  /* 0x7fffff771400780c */ /* 0x000fe20003f66070 */
[----:B------:R-:W-:Y:S01]  /*5160*/  IMAD.WIDE R56, R19, 0x4, R56 ;  /* 0x0000000413387825 */ /* 0x000fe200078e0238 */
[----:B------:R-:W5:Y:S03]  /*5170*/  LDC R32, c[0x0][0x230] ;  /* 0x00008c00ff207b82 */ /* 0x000f660000000800 */
[----:B----4-:R-:W-:Y:S02]  /*5180*/  VIADD R26, R29, 0xffffff94 ;  /* 0xffffff941d1a7836 */ /* 0x010fe40000000000 */
[----:B------:R-:W-:-:S03]  /*5190*/  IMAD.WIDE R58, R19, 0x4, R58 ;  /* 0x00000004133a7825 */ /* 0x000fc600078e023a */
[----:B------:R-:W4:Y:S01]  /*51a0*/  LDC R29, c[0x0][0x230] ;  /* 0x00008c00ff1d7b82 */ /* 0x000f220000000800 */
[----:B-1----:R-:W-:Y:S02]  /*51b0*/  VIADD R20, R30, 0xffffffb4 ;  /* 0xffffffb41e147836 */ /* 0x002fe40000000000 */
[----:B------:R1:W-:Y:S01]  /*51c0*/  LDGSTS.E [R222+0x8004], desc[UR16][R42.64], !P3 ;  /* 0x080040002ade7fae */ /* 0x0003e2000d921850 */
[----:B------:R-:W-:Y:S01]  /*51d0*/  ISETP.GE.U32.AND P3, PT, R26, 0x7fffff55, PT ;  /* 0x7fffff551a00780c */ /* 0x000fe20003f66070 */
[C---:B------:R-:W-:Y:S01]  /*51e0*/  IMAD.WIDE R60, R19.reuse, 0x4, R60 ;  /* 0x00000004133c7825 */ /* 0x040fe200078e023c */
[----:B------:R-:W-:Y:S01]  /*51f0*/  ISETP.GE.U32.AND P4, PT, R20, 0x7fffff75, PT ;  /* 0x7fffff751400780c */ /* 0x000fe20003f86070 */
[----:B------:R-:W-:Y:S01]  /*5200*/  LDGSTS.E [R222+0x8008], desc[UR16][R44.64], !P6 ;  /* 0x080080002cde7fae */ /* 0x000fe2000f121850 */
[----:B------:R-:W3:Y:S01]  /*5210*/  LDC R33, c[0x0][0x230] ;  /* 0x00008c00ff217b82 */ /* 0x000ee20000000800 */
[----:B--2---:R-:W-:Y:S02]  /*5220*/  VIADD R20, R28, 0xffffffb3 ;  /* 0xffffffb31c147836 */ /* 0x004fe40000000000 */
[----:B------:R-:W-:-:S03]  /*5230*/  IMAD.WIDE R94, R19, 0x4, R94 ;  /* 0x00000004135e7825 */ /* 0x000fc600078e025e */
[----:B------:R-:W-:Y:S01]  /*5240*/  ISETP.GE.U32.AND P0, PT, R20, 0x7fffff74, PT ;  /* 0x7fffff741400780c */ /* 0x000fe20003f06070 */
[C---:B------:R-:W-:Y:S01]  /*5250*/  IMAD.WIDE R96, R19.reuse, 0x4, R96 ;  /* 0x0000000413607825 */ /* 0x040fe200078e0260 */
[----:B------:R-:W2:Y:S03]  /*5260*/  LDC R30, c[0x0][0x230] ;  /* 0x00008c00ff1e7b82 */ /* 0x000ea60000000800 */
[----:B-----5:R-:W-:Y:S01]  /*5270*/  VIADD R26, R32, 0xffffffb1 ;  /* 0xffffffb1201a7836 */ /* 0x020fe20000000000 */
[----:B------:R-:W-:Y:S01]  /*5280*/  LDGSTS.E [R222+0x800c], desc[UR16][R46.64], !P4 ;  /* 0x0800c0002ede7fae */ /* 0x000fe2000e121850 */
[----:B------:R-:W-:-:S03]  /*5290*/  IMAD.WIDE R98, R19, 0x4, R98 ;  /* 0x0000000413627825 */ /* 0x000fc600078e0262 */
[----:B------:R-:W5:Y:S01]  /*52a0*/  LDC R27, c[0x0][0x230] ;  /* 0x00008c00ff1b7b82 */ /* 0x000f620000000800 */
[----:B------:R-:W-:Y:S01]  /*52b0*/  LDGSTS.E [R222+0xc000], desc[UR16][R78.64], !P5 ;  /* 0x0c0000004ede7fae */ /* 0x000fe2000e921850 */
[----:B------:R-:W-:Y:S01]  /*52c0*/  ISETP.GE.U32.AND P5, PT, R26, 0x7fffff72, PT ;  /* 0x7fffff721a00780c */ /* 0x000fe20003fa6070 */
[----:B----4-:R-:W-:Y:S02]  /*52d0*/  VIADD R26, R29, 0xffffff93 ;  /* 0xffffff931d1a7836 */ /* 0x010fe40000000000 */
[----:B------:R-:W-:Y:S01]  /*52e0*/  LDGSTS.E [R222+0xc004], desc[UR16][R80.64], !P2 ;  /* 0x0c00400050de7fae */ /* 0x000fe2000d121850 */
[C---:B------:R-:W-:Y:S02]  /*52f0*/  IMAD R35, R234.reuse, 0x54, RZ ;  /* 0x00000054ea237824 */ /* 0x040fe400078e02ff */
[----:B------:R-:W4:Y:S01]  /*5300*/  LDC R28, c[0x0][0x230] ;  /* 0x00008c00ff1c7b82 */ /* 0x000f220000000800 */
[----:B---3--:R-:W-:Y:S01]  /*5310*/  VIADD R20, R33, 0xffffffb0 ;  /* 0xffffffb021147836 */ /* 0x008fe20000000000 */
[----:B------:R-:W-:Y:S01]  /*5320*/  LDGSTS.E [R222+0xc008], desc[UR16][R82.64], !P1 ;  /* 0x0c00800052de7fae */ /* 0x000fe2000c921850 */
[----:B------:R-:W-:-:S02]  /*5330*/  IMAD R41, R234, 0x58, RZ ;  /* 0x00000058ea297824 */ /* 0x000fc400078e02ff */
[----:B-1----:R-:W-:Y:S01]  /*5340*/  IMAD R43, R234, 0x5c, RZ ;  /* 0x0000005cea2b7824 */ /* 0x002fe200078e02ff */
[----:B------:R-:W-:Y:S01]  /*5350*/  ISETP.GE.U32.AND P4, PT, R20, 0x7fffff71, PT ;  /* 0x7fffff711400780c */ /* 0x000fe20003f86070 */
[----:B------:R-:W-:Y:S01]  /*5360*/  LDGSTS.E [R222+0xc00c], desc[UR16][R84.64], !P3 ;  /* 0x0c00c00054de7fae */ /* 0x000fe2000d921850 */
[----:B------:R-:W1:Y:S01]  /*5370*/  LDC R31, c[0x0][0x230] ;  /* 0x00008c00ff1f7b82 */ /* 0x000e620000000800 */
[----:B--2---:R-:W-:Y:S01]  /*5380*/  VIADD R20, R30, 0xffffff92 ;  /* 0xffffff921e147836 */ /* 0x004fe20000000000 */
[----:B------:R-:W-:Y:S01]  /*5390*/  ISETP.GE.U32.AND P3, PT, R26, 0x7fffff54, PT ;  /* 0x7fffff541a00780c */ /* 0x000fe20003f66070 */
[----:B------:R-:W-:Y:S01]  /*53a0*/  LDGSTS.E [R221+0x8000], desc[UR16][R48.64], !P0 ;  /* 0x0800000030dd7fae */ /* 0x000fe2000c121850 */
[----:B------:R-:W-:Y:S02]  /*53b0*/  IMAD R37, R234, 0x60, RZ ;  /* 0x00000060ea257824 */ /* 0x000fe400078e02ff */
[----:B------:R-:W-:Y:S01]  /*53c0*/  ISETP.GE.U32.AND P2, PT, R20, 0x7fffff53, PT ;  /* 0x7fffff531400780c */ /* 0x000fe20003f46070 */
[----:B------:R-:W-:Y:S01]  /*53d0*/  IMAD.WIDE R100, R19, 0x4, R100 ;  /* 0x0000000413647825 */ /* 0x000fe200078e0264 */
[----:B------:R-:W2:Y:S03]  /*53e0*/  LDC R29, c[0x0][0x230] ;  /* 0x00008c00ff1d7b82 */ /* 0x000ea60000000800 */
[----:B-----5:R-:W-:-:S02]  /*53f0*/  VIADD R27, R27, 0xffffffb2 ;  /* 0xffffffb21b1b7836 */ /* 0x020fc40000000000 */
[----:B------:R-:W-:-:S03]  /*5400*/  IMAD.WIDE R104, R19, 0x4, R104 ;  /* 0x0000000413687825 */ /* 0x000fc600078e0268 */
[----:B------:R-:W3:Y:S01]  /*5410*/  LDC R26, c[0x0][0x230] ;  /* 0x00008c00ff1a7b82 */ /* 0x000ee20000000800 */
[----:B------:R-:W-:Y:S01]  /*5420*/  ISETP.GE.U32.AND P6, PT, R27, 0x7fffff73, PT ;  /* 0x7fffff731b00780c */ /* 0x000fe20003fc6070 */
[----:B----4-:R-:W-:Y:S02]  /*5430*/  VIADD R20, R28, 0xffffff90 ;  /* 0xffffff901c147836 */ /* 0x010fe40000000000 */
[----:B------:R-:W-:-:S03]  /*5440*/  IMAD.WIDE R106, R19, 0x4, R106 ;  /* 0x00000004136a7825 */ /* 0x000fc600078e026a */
[----:B------:R-:W-:Y:S01]  /*5450*/  ISETP.GE.U32.AND P0, PT, R20, 0x7fffff51, PT ;  /* 0x7fffff511400780c */ /* 0x000fe20003f06070 */
[----:B-1----:R-:W-:Y:S01]  /*5460*/  VIADD R27, R31, 0xffffff91 ;  /* 0xffffff911f1b7836 */ /* 0x002fe20000000000 */
[----:B------:R-:W1:Y:S04]  /*5470*/  LDC R28, c[0x0][0x230] ;  /* 0x00008c00ff1c7b82 */ /* 0x000e680000000800 */
[----:B------:R-:W-:Y:S01]  /*5480*/  ISETP.GE.U32.AND P1, PT, R27, 0x7fffff52, PT ;  /* 0x7fffff521b00780c */ /* 0x000fe20003f26070 */
[----:B------:R-:W-:Y:S01]  /*5490*/  LDGSTS.E [R221+0x8004], desc[UR16][R50.64], !P6 ;  /* 0x0800400032dd7fae */ /* 0x000fe2000f121850 */
[----:B--2---:R-:W-:Y:S02]  /*54a0*/  VIADD R20, R29, 0xffffffaf ;  /* 0xffffffaf1d147836 */ /* 0x004fe40000000000 */
[----:B------:R-:W2:Y:S01]  /*54b0*/  LDC R33, c[0x0][0x230] ;  /* 0x00008c00ff217b82 */ /* 0x000ea20000000800 */
[----:B------:R-:W-:Y:S04]  /*54c0*/  LDGSTS.E [R221+0x8008], desc[UR16][R52.64], !P5 ;  /* 0x0800800034dd7fae */ /* 0x000fe8000e921850 */
[----:B------:R-:W-:Y:S01]  /*54d0*/  LDGSTS.E [R221+0x800c], desc[UR16][R102.64], !P4 ;  /* 0x0800c00066dd7fae */ /* 0x000fe2000e121850 */
[----:B---3--:R-:W-:-:S02]  /*54e0*/  VIADD R26, R26, 0xffffffae ;  /* 0xffffffae1a1a7836 */ /* 0x008fc40000000000 */
[----:B------:R-:W3:Y:S01]  /*54f0*/  LDC R31, c[0x0][0x230] ;  /* 0x00008c00ff1f7b82 */ /* 0x000ee20000000800 */
[----:B------:R-:W-:Y:S02]  /*5500*/  LDGSTS.E [R221+0xc000], desc[UR16][R86.64], !P3 ;  /* 0x0c00000056dd7fae */ /* 0x000fe4000d921850 */
[----:B------:R-:W-:Y:S02]  /*5510*/  ISETP.GE.U32.AND P5, PT, R26, 0x7fffff6f, PT ;  /* 0x7fffff6f1a00780c */ /* 0x000fe40003fa6070 */
[----:B------:R-:W-:Y:S03]  /*5520*/  LDGSTS.E [R221+0xc004], desc[UR16][R88.64], !P2 ;  /* 0x0c00400058dd7fae */ /* 0x000fe6000d121850 */
[----:B------:R-:W4:Y:S01]  /*5530*/  LDC R32, c[0x0][0x230] ;  /* 0x00008c00ff207b82 */ /* 0x000f220000000800 */
[----:B------:R-:W-:Y:S01]  /*5540*/  LDGSTS.E [R221+0xc008], desc[UR16][R90.64], !P1 ;  /* 0x0c0080005add7fae */ /* 0x000fe2000c921850 */
[----:B-1----:R-:W-:-:S03]  /*5550*/  VIADD R28, R28, 0xffffffad ;  /* 0xffffffad1c1c7836 */ /* 0x002fc60000000000 */
[----:B------:R-:W-:Y:S01]  /*5560*/  LDGSTS.E [R221+0xc00c], desc[UR16][R92.64], !P0 ;  /* 0x0c00c0005cdd7fae */ /* 0x000fe2000c121850 */
[----:B------:R-:W-:Y:S02]  /*5570*/  ISETP.GE.U32.AND P0, PT, R20, 0x7fffff70, PT ;  /* 0x7fffff701400780c */ /* 0x000fe40003f06070 */
[----:B------:R-:W1:Y:S01]  /*5580*/  LDC R29, c[0x0][0x230] ;  /* 0x00008c00ff1d7b82 */ /* 0x000e620000000800 */
[----:B--2---:R-:W-:Y:S01]  /*5590*/  VIADD R20, R33, 0xffffffac ;  /* 0xffffffac21147836 */ /* 0x004fe20000000000 */
[----:B------:R-:W-:-:S04]  /*55a0*/  ISETP.GE.U32.AND P4, PT, R28, 0x7fffff6e, PT ;  /* 0x7fffff6e1c00780c */ /* 0x000fc80003f86070 */
[----:B------:R-:W-:Y:S02]  /*55b0*/  ISETP.GE.U32.AND P3, PT, R20, 0x7fffff6d, PT ;  /* 0x7fffff6d1400780c */ /* 0x000fe40003f66070 */
[----:B------:R-:W2:Y:S01]  /*55c0*/  LDC R30, c[0x0][0x230] ;  /* 0x00008c00ff1e7b82 */ /* 0x000ea20000000800 */
[----:B---3--:R-:W-:Y:S02]  /*55d0*/  VIADD R26, R31, 0xffffff8f ;  /* 0xffffff8f1f1a7836 */ /* 0x008fe40000000000 */
[----:B------:R-:W-:Y:S01]  /*55e0*/  LDGSTS.E [R220+0x8000], desc[UR16][R54.64], !P0 ;  /* 0x0800000036dc7fae */ /* 0x000fe2000c121850 */
[----:B------:R-:W-:Y:S02]  /*55f0*/  IMAD R31, R234, 0x64, RZ ;  /* 0x00000064ea1f7824 */ /* 0x000fe400078e02ff */
[----:B------:R-:W-:Y:S01]  /*5600*/  ISETP.GE.U32.AND P2, PT, R26, 0x7fffff50, PT ;  /* 0x7fffff501a00780c */ /* 0x000fe20003f46070 */
[----:B------:R-:W-:Y:S01]  /*5610*/  LDGSTS.E [R220+0x8004], desc[UR16][R56.64], !P5 ;  /* 0x0800400038dc7fae */ /* 0x000fe2000e921850 */
[----:B------:R-:W3:Y:S01]  /*5620*/  LDC R27, c[0x0][0x230] ;  /* 0x00008c00ff1b7b82 */ /* 0x000ee20000000800 */
[----:B----4-:R-:W-:-:S02]  /*5630*/  VIADD R20, R32, 0xffffff8e ;  /* 0xffffff8e20147836 */ /* 0x010fc40000000000 */
[----:B------:R-:W-:Y:S03]  /*5640*/  LDGSTS.E [R220+0x8008], desc[UR16][R58.64], !P4 ;  /* 0x080080003adc7fae */ /* 0x000fe6000e121850 */
[----:B------:R-:W-:Y:S01]  /*5650*/  ISETP.GE.U32.AND P1, PT, R20, 0x7fffff4f, PT ;  /* 0x7fffff4f1400780c */ /* 0x000fe20003f26070 */
[----:B------:R-:W-:Y:S01]  /*5660*/  LDGSTS.E [R220+0x800c], desc[UR16][R60.64], !P3 ;  /* 0x0800c0003cdc7fae */ /* 0x000fe2000d921850 */
[----:B-1----:R-:W-:Y:S01]  /*5670*/  VIADD R29, R29, 0xffffff8c ;  /* 0xffffff8c1d1d7836 */ /* 0x002fe20000000000 */
[----:B------:R-:W1:Y:S02]  /*5680*/  LDC R38, c[0x0][0x230] ;  /* 0x00008c00ff267b82 */ /* 0x000e640000000800 */
[----:B------:R-:W-:Y:S02]  /*5690*/  LDGSTS.E [R220+0xc000], desc[UR16][R94.64], !P2 ;  /* 0x0c0000005edc7fae */ /* 0x000fe4000d121850 */
[----:B------:R-:W-:Y:S01]  /*56a0*/  ISETP.GE.U32.AND P6, PT, R29, 0x7fffff4d, PT ;  /* 0x7fffff4d1d00780c */ /* 0x000fe20003fc6070 */
[----:B--2---:R-:W-:-:S03]  /*56b0*/  VIADD R26, R30, 0xffffff8d ;  /* 0xffffff8d1e1a7836 */ /* 0x004fc60000000000 */
[----:B------:R-:W2:Y:S01]  /*56c0*/  LDC R36, c[0x0][0x230] ;  /* 0x00008c00ff247b82 */ /* 0x000ea20000000800 */
[-C--:B------:R-:W-:Y:S01]  /*56d0*/  IADD3 R30, P2, R41, R22.reuse, RZ ;  /* 0x00000016291e7210 */ /* 0x080fe20007f5e0ff */
[----:B------:R-:W-:Y:S01]  /*56e0*/  LDGSTS.E [R220+0xc004], desc[UR16][R96.64], !P1 ;  /* 0x0c00400060dc7fae */ /* 0x000fe2000c921850 */
[----:B------:R-:W-:Y:S02]  /*56f0*/  IADD3 R32, P1, R43, R22, RZ ;  /* 0x000000162b207210 */ /* 0x000fe40007f3e0ff */
[----:B------:R-:W-:Y:S01]  /*5700*/  ISETP.GE.U32.AND P0, PT, R26, 0x7fffff4e, PT ;  /* 0x7fffff4e1a00780c */ /* 0x000fe20003f06070 */
[----:B---3--:R-:W-:Y:S02]  /*5710*/  VIADD R27, R27, 0xffffffab ;  /* 0xffffffab1b1b7836 */ /* 0x008fe40000000000 */
[----:B------:R-:W3:Y:S03]  /*5720*/  LDC R29, c[0x0][0x230] ;  /* 0x00008c00ff1d7b82 */ /* 0x000ee60000000800 */
[----:B------:R-:W-:Y:S01]  /*5730*/  ISETP.GE.U32.AND P3, PT, R27, 0x7fffff6c, PT ;  /* 0x7fffff6c1b00780c */ /* 0x000fe20003f66070 */
[----:B------:R-:W-:-:S04]  /*5740*/  IMAD R27, R234, 0x50, RZ ;  /* 0x00000050ea1b7824 */ /* 0x000fc800078e02ff */
[----:B------:R-:W4:Y:S01]  /*5750*/  LDC R33, c[0x0][0x230] ;  /* 0x00008c00ff217b82 */ /* 0x000f220000000800 */
[----:B-1----:R-:W-:Y:S01]  /*5760*/  VIADD R38, R38, 0xffffffaa ;  /* 0xffffffaa26267836 */ /* 0x002fe20000000000 */
[----:B------:R-:W-:Y:S01]  /*5770*/  LDGSTS.E [R220+0xc008], desc[UR16][R98.64], !P0 ;  /* 0x0c00800062dc7fae */ /* 0x000fe2000c121850 */
[----:B------:R-:W-:-:S03]  /*5780*/  IADD3 R26, P0, R27, R22, RZ ;  /* 0x000000161b1a7210 */ /* 0x000fc60007f1e0ff */
[----:B------:R-:W-:Y:S01]  /*5790*/  LDGSTS.E [R220+0xc00c], desc[UR16][R100.64], !P6 ;  /* 0x0c00c00064dc7fae */ /* 0x000fe2000f121850 */
[-C--:B------:R-:W-:Y:S01]  /*57a0*/  LEA.HI.X.SX32 R27, R5, R23.reuse, 0x2, P0 ;  /* 0x00000017051b7211 */ /* 0x080fe200000f16ff */
[----:B--2---:R-:W-:Y:S01]  /*57b0*/  VIADD R36, R36, 0xffffffa9 ;  /* 0xffffffa924247836 */ /* 0x004fe20000000000 */
[-C--:B------:R-:W-:Y:S01]  /*57c0*/  IADD3 R28, P0, R35, R22.reuse, RZ ;  /* 0x00000016231c7210 */ /* 0x080fe20007f1e0ff */
[----:B------:R-:W1:Y:S01]  /*57d0*/  LDC R20, c[0x0][0x230] ;  /* 0x00008c00ff147b82 */ /* 0x000e620000000800 */
[----:B------:R-:W-:Y:S01]  /*57e0*/  ISETP.GE.U32.AND P6, PT, R38, 0x7fffff6b, PT ;  /* 0x7fffff6b2600780c */ /* 0x000fe20003fc6070 */
[----:B------:R-:W-:Y:S01]  /*57f0*/  IMAD.WIDE R34, R19, 0x4, R26 ;  /* 0x0000000413227825 */ /* 0x000fe200078e021a */
[-C--:B------:R-:W-:Y:S02]  /*5800*/  IADD3 R26, P4, R37, R22.reuse, RZ ;  /* 0x00000016251a7210 */ /* 0x080fe40007f9e0ff */
[----:B------:R-:W-:Y:S01]  /*5810*/  IADD3 R22, P5, R31, R22, RZ ;  /* 0x000000161f167210 */ /* 0x000fe20007fbe0ff */
[----:B---3--:R-:W-:Y:S01]  /*5820*/  VIADD R27, R29, 0xffffffa8 ;  /* 0xffffffa81d1b7836 */ /* 0x008fe20000000000 */
[-C--:B------:R-:W-:Y:S01]  /*5830*/  LEA.HI.X.SX32 R29, R14, R23.reuse, 0x2, P0 ;  /* 0x000000170e1d7211 */ /* 0x080fe200000f16ff */
[----:B------:R2:W-:Y:S01]  /*5840*/  LDGSTS.E [R218+0x8000], desc[UR16][R34.64], !P3 ;  /* 0x0800000022da7fae */ /* 0x0005e2000d921850 */
[----:B------:R-:W-:Y:S01]  /*5850*/  ISETP.GE.U32.AND P0, PT, R36, 0x7fffff6a, PT ;  /* 0x7fffff6a2400780c */ /* 0x000fe20003f06070 */
[----:B------:R-:W3:Y:S01]  /*5860*/  LDC R39, c[0x0][0x230] ;  /* 0x00008c00ff277b82 */ /* 0x000ee20000000800 */
[----:B------:R-:W-:Y:S01]  /*5870*/  LEA.HI.X.SX32 R31, R15, R23, 0x2, P2 ;  /* 0x000000170f1f7211 */ /* 0x000fe200010f16ff */
[----:B------:R-:W-:Y:S01]  /*5880*/  IMAD.WIDE R28, R19, 0x4, R28 ;  /* 0x00000004131c7825 */ /* 0x000fe200078e021c */
[----:B------:R-:W-:-:S03]  /*5890*/  ISETP.GE.U32.AND P2, PT, R27, 0x7fffff69, PT ;  /* 0x7fffff691b00780c */ /* 0x000fc60003f46070 */
[----:B----4-:R-:W-:Y:S01]  /*58a0*/  VIADD R27, R33, 0xffffff8a ;  /* 0xffffff8a211b7836 */ /* 0x010fe20000000000 */
[----:B------:R-:W-:Y:S01]  /*58b0*/  LEA.HI.X.SX32 R33, R16, R23, 0x2, P1 ;  /* 0x0000001710217211 */ /* 0x000fe200008f16ff */
[----:B------:R-:W-:Y:S01]  /*58c0*/  IMAD.WIDE R30, R19, 0x4, R30 ;  /* 0x00000004131e7825 */ /* 0x000fe200078e021e */
[----:B------:R4:W-:Y:S01]  /*58d0*/  LDGSTS.E [R218+0x8004], desc[UR16][R28.64], !P6 ;  /* 0x080040001cda7fae */ /* 0x0009e2000f121850 */
[----:B------:R-:W5:Y:S01]  /*58e0*/  LDC R36, c[0x0][0x230] ;  /* 0x00008c00ff247b82 */ /* 0x000f620000000800 */
[----:B------:R-:W-:Y:S01]  /*58f0*/  ISETP.GE.U32.AND P3, PT, R27, 0x7fffff4b, PT ;  /* 0x7fffff4b1b00780c */ /* 0x000fe20003f66070 */
[----:B------:R-:W-:Y:S01]  /*5900*/  IMAD.WIDE R32, R19, 0x4, R32 ;  /* 0x0000000413207825 */ /* 0x000fe200078e0220 */
[----:B------:R5:W-:Y:S01]  /*5910*/  LDGSTS.E [R218+0x8008], desc[UR16][R30.64], !P0 ;  /* 0x080080001eda7fae */ /* 0x000be2000c121850 */
[----:B------:R-:W-:Y:S02]  /*5920*/  ISETP.GE.AND P0, PT, R228, R156, PT ;  /* 0x0000009ce400720c */ /* 0x000fe40003f06270 */
[----:B-1----:R-:W-:Y:S01]  /*5930*/  VIADD R20, R20, 0xffffff8b ;  /* 0xffffff8b14147836 */ /* 0x002fe20000000000 */
[----:B------:R1:W-:Y:S01]  /*5940*/  LDGSTS.E [R218+0x800c], desc[UR16][R32.64], !P2 ;  /* 0x0800c00020da7fae */ /* 0x0003e2000d121850 */
[----:B------:R-:W-:Y:S01]  /*5950*/  ISETP.GE.AND P2, PT, R229, R0, PT ;  /* 0x00000000e500720c */ /* 0x000fe20003f46270 */
[----:B------:R-:W4:Y:S02]  /*5960*/  LDC R27, c[0x0][0x230] ;  /* 0x00008c00ff1b7b82 */ /* 0x000f240000000800 */
[----:B------:R-:W5:Y:S01]  /*5970*/  LDL.LU R0, [R1+0xcc] ;  /* 0x0000cc0001007983 */ /* 0x000f620000300800 */
[----:B------:R-:W-:Y:S01]  /*5980*/  ISETP.GE.U32.AND P1, PT, R20, 0x7fffff4c, PT ;  /* 0x7fffff4c1400780c */ /* 0x000fe20003f26070 */
[----:B---3--:R-:W-:-:S04]  /*5990*/  VIADD R39, R39, 0xffffff89 ;  /* 0xffffff8927277836 */ /* 0x008fc80000000000 */
[----:B--2---:R-:W2:Y:S01]  /*59a0*/  LDC R35, c[0x0][0x230] ;  /* 0x00008c00ff237b82 */ /* 0x004ea20000000800 */
[----:B------:R-:W-:-:S07]  /*59b0*/  ISETP.GE.U32.AND P6, PT, R39, 0x7fffff4a, PT ;  /* 0x7fffff4a2700780c */ /* 0x000fce0003fc6070 */
[----:B------:R-:W3:Y:S08]  /*59c0*/  LDC R20, c[0x0][0x230] ;  /* 0x00008c00ff147b82 */ /* 0x000ef00000000800 */
[----:B------:R-:W1:Y:S01]  /*59d0*/  LDC R34, c[0x0][0x230] ;  /* 0x00008c00ff227b82 */ /* 0x000e620000000800 */
[----:B----4-:R-:W-:Y:S01]  /*59e0*/  VIADD R28, R27, 0xffffffa6 ;  /* 0xffffffa61b1c7836 */ /* 0x010fe20000000000 */
[----:B------:R-:W-:Y:S01]  /*59f0*/  LEA.HI.X.SX32 R27, R6, R23, 0x2, P4 ;  /* 0x00000017061b7211 */ /* 0x000fe200020f16ff */
[----:B-----5:R-:W-:Y:S01]  /*5a00*/  VIADD R36, R36, 0xffffff88 ;  /* 0xffffff8824247836 */ /* 0x020fe20000000000 */
[----:B------:R-:W-:Y:S02]  /*5a10*/  LDGSTS.E [R218+0xc000], desc[UR16][R104.64], !P1 ;  /* 0x0c00000068da7fae */ /* 0x000fe4000c921850 */
[----:B------:R-:W-:-:S02]  /*5a20*/  ISETP.GE.U32.AND P4, PT, R28, 0x7fffff67, PT ;  /* 0x7fffff671c00780c */ /* 0x000fc40003f86070 */
[----:B------:R-:W4:Y:S01]  /*5a30*/  LDC R28, c[0x0][0x230] ;  /* 0x00008c00ff1c7b82 */ /* 0x000f220000000800 */
[----:B------:R-:W-:Y:S01]  /*5a40*/  IMAD.WIDE R108, R19, 0x4, R108 ;  /* 0x00000004136c7825 */ /* 0x000fe200078e026c */
[----:B------:R-:W-:Y:S06]  /*5a50*/  LDGSTS.E [R218+0xc004], desc[UR16][R106.64], !P3 ;  /* 0x0c0040006ada7fae */ /* 0x000fec000d921850 */
[----:B------:R-:W5:Y:S01]  /*5a60*/  LDC R29, c[0x0][0x230] ;  /* 0x00008c00ff1d7b82 */ /* 0x000f620000000800 */
[----:B--2---:R-:W-:Y:S02]  /*5a70*/  VIADD R35, R35, 0xffffffa7 ;  /* 0xffffffa723237836 */ /* 0x004fe40000000000 */
[----:B---3--:R-:W-:-:S05]  /*5a80*/  VIADD R20, R20, 0xffffffa4 ;  /* 0xffffffa414147836 */ /* 0x008fca0000000000 */
[----:B------:R-:W2:Y:S01]  /*5a90*/  LDC R30, c[0x0][0x230] ;  /* 0x00008c00ff1e7b82 */ /* 0x000ea20000000800 */
[----:B------:R-:W-:Y:S01]  /*5aa0*/  ISETP.GE.U32.AND P1, PT, R36, 0x7fffff49, PT ;  /* 0x7fffff492400780c */ /* 0x000fe20003f26070 */
[----:B------:R-:W-:Y:S01]  /*5ab0*/  LDGSTS.E [R218+0xc008], desc[UR16][R108.64], !P6 ;  /* 0x0c0080006cda7fae */ /* 0x000fe2000f121850 */
[----:B------:R-:W-:-:S05]  /*5ac0*/  ISETP.GE.U32.AND P3, PT, R35, 0x7fffff68, PT ;  /* 0x7fffff682300780c */ /* 0x000fca0003f66070 */
[----:B-1----:R-:W1:Y:S01]  /*5ad0*/  LDC R32, c[0x0][0x230] ;  /* 0x00008c00ff207b82 */ /* 0x002e620000000800 */
[----:B------:R-:W-:Y:S01]  /*5ae0*/  ISETP.GE.U32.AND P6, PT, R20, 0x7fffff65, PT ;  /* 0x7fffff651400780c */ /* 0x000fe20003fc6070 */
[----:B------:R-:W-:Y:S01]  /*5af0*/  VIADD R34, R34, 0xffffffa5 ;  /* 0xffffffa522227836 */ /* 0x000fe20000000000 */
[----:B------:R-:W-:-:S05]  /*5b00*/  SEL R20, RZ, 0x4, P2 ;  /* 0x00000004ff147807 */ /* 0x000fca0001000000 */
[----:B------:R-:W3:Y:S01]  /*5b10*/  LDC R31, c[0x0][0x230] ;  /* 0x00008c00ff1f7b82 */ /* 0x000ee20000000800 */
[----:B------:R-:W-:Y:S01]  /*5b20*/  ISETP.GT.AND P2, PT, R227, 0x7f, PT ;  /* 0x0000007fe300780c */ /* 0x000fe20003f44270 */
[----:B------:R-:W-:Y:S01]  /*5b30*/  IMAD.WIDE R110, R19, 0x4, R110 ;  /* 0x00000004136e7825 */ /* 0x000fe200078e026e */
[----:B------:R-:W-:-:S05]  /*5b40*/  LEA.HI.X.SX32 R23, R17, R23, 0x2, P5 ;  /* 0x0000001711177211 */ /* 0x000fca00028f16ff */
[----:B------:R-:W3:Y:S01]  /*5b50*/  LDC R33, c[0x0][0x230] ;  /* 0x00008c00ff217b82 */ /* 0x000ee20000000800 */
[----:B------:R-:W-:Y:S01]  /*5b60*/  ISETP.GE.U32.AND P5, PT, R34, 0x7fffff66, PT ;  /* 0x7fffff662200780c */ /* 0x000fe20003fa6070 */
[C---:B------:R-:W-:Y:S01]  /*5b70*/  IMAD.WIDE R26, R19.reuse, 0x4, R26 ;  /* 0x00000004131a7825 */ /* 0x040fe200078e021a */
[----:B------:R-:W-:Y:S01]  /*5b80*/  SEL R20, R20, RZ, P2 ;  /* 0x000000ff14147207 */ /* 0x000fe20001000000 */
[----:B------:R-:W-:Y:S04]  /*5b90*/  LDGSTS.E [R218+0xc00c], desc[UR16][R110.64], !P1 ;  /* 0x0c00c0006eda7fae */ /* 0x000fe8000c921850 */
[----:B------:R-:W3:Y:S01]  /*5ba0*/  LDC R34, c[0x0][0x230] ;  /* 0x00008c00ff227b82 */ /* 0x000ee20000000800 */
[----:B------:R-:W-:Y:S01]  /*5bb0*/  ISETP.NE.U32.AND P2, PT, R20, RZ, PT ;  /* 0x000000ff1400720c */ /* 0x000fe20003f45070 */
[----:B----4-:R-:W-:Y:S01]  /*5bc0*/  VIADD R20, R28, 0xffffff87 ;  /* 0xffffff871c147836 */ /* 0x010fe20000000000 */
[----:B------:R4:W-:Y:S01]  /*5bd0*/  LDGSTS.E [R219+0x8000], desc[UR16][R26.64], !P3 ;  /* 0x080000001adb7fae */ /* 0x0009e2000d921850 */
[----:B------:R-:W-:-:S04]  /*5be0*/  IMAD.WIDE R22, R19, 0x4, R22 ;  /* 0x0000000413167825 */ /* 0x000fc800078e0216 */
[----:B-----5:R-:W-:Y:S01]  /*5bf0*/  VIADD R28, R29, 0xffffff86 ;  /* 0xffffff861d1c7836 */ /* 0x020fe20000000000 */
[----:B------:R-:W-:Y:S01]  /*5c00*/  ISETP.GE.U32.AND P3, PT, R20, 0x7fffff48, PT ;  /* 0x7fffff481400780c */ /* 0x000fe20003f66070 */
[C---:B------:R-:W-:Y:S01]  /*5c10*/  IMAD.WIDE R112, R19.reuse, 0x4, R112 ;  /* 0x0000000413707825 */ /* 0x040fe200078e0270 */
[----:B------:R1:W-:Y:S01]  /*5c20*/  LDGSTS.E [R219+0x8004], desc[UR16][R22.64], !P4 ;  /* 0x0800400016db7fae */ /* 0x0003e2000e121850 */
[----:B------:R-:W5:Y:S01]  /*5c30*/  LDC R156, c[0x0][0x230] ;  /* 0x00008c00ff9c7b82 */ /* 0x000f620000000800 */
[----:B------:R-:W-:Y:S01]  /*5c40*/  ISETP.GE.U32.AND P4, PT, R28, 0x7fffff47, PT ;  /* 0x7fffff471c00780c */ /* 0x000fe20003f86070 */
[----:B--2---:R-:W-:Y:S01]  /*5c50*/  VIADD R20, R30, 0xffffff85 ;  /* 0xffffff851e147836 */ /* 0x004fe20000000000 */
[----:B------:R-:W-:Y:S05]  /*5c60*/  LDGSTS.E [R219+0x8008], desc[UR16][R112.64], !P5 ;  /* 0x0800800070db7fae */ /* 0x000fea000e921850 */
[----:B----4-:R-:W2:Y:S01]  /*5c70*/  LDC R26, c[0x0][0x230] ;  /* 0x00008c00ff1a7b82 */ /* 0x010ea20000000800 */
[----:B------:R-:W-:Y:S01]  /*5c80*/  IMAD.WIDE R114, R19, 0x4, R114 ;  /* 0x0000000413727825 */ /* 0x000fe200078e0272 */
[----:B------:R-:W-:-:S03]  /*5c90*/  ISETP.GE.U32.AND P5, PT, R20, 0x7fffff46, PT ;  /* 0x7fffff461400780c */ /* 0x000fc60003fa6070 */
[----:B-1----:R-:W-:Y:S01]  /*5ca0*/  VIADD R23, R32, 0xffffffa3 ;  /* 0xffffffa320177836 */ /* 0x002fe20000000000 */
[----:B------:R-:W-:Y:S02]  /*5cb0*/  LDGSTS.E [R219+0x800c], desc[UR16][R114.64], !P6 ;  /* 0x0800c00072db7fae */ /* 0x000fe4000f121850 */
[----:B------:R-:W1:Y:S01]  /*5cc0*/  LDC R28, c[0x0][0x230] ;  /* 0x00008c00ff1c7b82 */ /* 0x000e620000000800 */
[----:B---3--:R-:W-:Y:S01]  /*5cd0*/  VIADD R22, R31, 0xffffff84 ;  /* 0xffffff841f167836 */ /* 0x008fe20000000000 */
[----:B------:R-:W-:Y:S01]  /*5ce0*/  ISETP.GE.U32.AND P1, PT, R23, 0x7fffff64, PT ;  /* 0x7fffff641700780c */ /* 0x000fe20003f26070 */
[----:B------:R-:W-:-:S05]  /*5cf0*/  IMAD.WIDE R124, R19, 0x4, R124 ;  /* 0x00000004137c7825 */ /* 0x000fca00078e027c */
[----:B------:R-:W3:Y:S01]  /*5d00*/  LDC R27, c[0x0][0x230] ;  /* 0x00008c00ff1b7b82 */ /* 0x000ee20000000800 */
[----:B------:R-:W-:Y:S01]  /*5d10*/  VIADD R20, R33, 0xffffffa2 ;  /* 0xffffffa221147836 */ /* 0x000fe20000000000 */
[----:B------:R-:W-:Y:S01]  /*5d20*/  ISETP.GE.U32.AND P6, PT, R22, 0x7fffff45, PT ;  /* 0x7fffff451600780c */ /* 0x000fe20003fc6070 */
[C---:B------:R-:W-:Y:S01]  /*5d30*/  IMAD.WIDE R126, R19.reuse, 0x4, R126 ;  /* 0x00000004137e7825 */ /* 0x040fe200078e027e */
[----:B------:R-:W-:Y:S04]  /*5d40*/  LDGSTS.E [R219+0xc000], desc[UR16][R124.64], !P3 ;  /* 0x0c0000007cdb7fae */ /* 0x000fe8000d921850 */
[----:B------:R-:W4:Y:S01]  /*5d50*/  LDC R23, c[0x0][0x230] ;  /* 0x00008c00ff177b82 */ /* 0x000f220000000800 */
[----:B------:R-:W-:Y:S01]  /*5d60*/  IMAD.WIDE R128, R19, 0x4, R128 ;  /* 0x0000000413807825 */ /* 0x000fe200078e0280 */
[----:B------:R-:W-:Y:S01]  /*5d70*/  ISETP.GE.U32.AND P3, PT, R20, 0x7fffff63, PT ;  /* 0x7fffff631400780c */ /* 0x000fe20003f66070 */
[----:B------:R-:W-:Y:S02]  /*5d80*/  LDGSTS.E [R219+0xc004], desc[UR16][R126.64], !P4 ;  /* 0x0c0040007edb7fae */ /* 0x000fe4000e121850 */
[----:B------:R-:W-:-:S02]  /*5d90*/  VIADD R20, R34, 0xffffffa1 ;  /* 0xffffffa122147836 */ /* 0x000fc40000000000 */
[C---:B------:R-:W-:Y:S01]  /*5da0*/  IMAD.WIDE R130, R19.reuse, 0x4, R130 ;  /* 0x0000000413827825 */ /* 0x040fe200078e0282 */
[----:B------:R-:W-:Y:S02]  /*5db0*/  LDGSTS.E [R219+0xc008], desc[UR16][R128.64], !P5 ;  /* 0x0c00800080db7fae */ /* 0x000fe4000e921850 */
[----:B------:R-:W-:Y:S01]  /*5dc0*/  ISETP.GE.U32.AND P5, PT, R20, 0x7fffff62, PT ;  /* 0x7fffff621400780c */ /* 0x000fe20003fa6070 */
[----:B------:R-:W-:Y:S01]  /*5dd0*/  IMAD.WIDE R116, R19, 0x4, R116 ;  /* 0x0000000413747825 */ /* 0x000fe200078e0274 */
[----:B------:R-:W-:Y:S03]  /*5de0*/  LDGSTS.E [R219+0xc00c], desc[UR16][R130.64], !P6 ;  /* 0x0c00c00082db7fae */ /* 0x000fe6000f121850 */
[----:B--2---:R-:W-:Y:S01]  /*5df0*/  VIADD R20, R26, 0xffffffa0 ;  /* 0xffffffa01a147836 */ /* 0x004fe20000000000 */
[----:B------:R-:W-:Y:S04]  /*5e00*/  LDGSTS.E [R21+0x8000], desc[UR16][R116.64], !P1 ;  /* 0x0800000074157fae */ /* 0x000fe8000c921850 */
[----:B------:R-:W-:Y:S01]  /*5e10*/  ISETP.GE.U32.AND P1, PT, R20, 0x7fffff61, PT ;  /* 0x7fffff611400780c */ /* 0x000fe20003f26070 */
[----:B-1----:R-:W-:-:S02]  /*5e20*/  VIADD R20, R28, 0xffffff82 ;  /* 0xffffff821c147836 */ /* 0x002fc40000000000 */
[----:B------:R-:W-:-:S03]  /*5e30*/  IMAD.WIDE R118, R19, 0x4, R118 ;  /* 0x0000000413767825 */ /* 0x000fc600078e0276 */
[----:B------:R-:W-:Y:S01]  /*5e40*/  ISETP.GE.U32.AND P4, PT, R20, 0x7fffff43, PT ;  /* 0x7fffff431400780c */ /* 0x000fe20003f86070 */
[----:B---3--:R-:W-:Y:S01]  /*5e50*/  VIADD R22, R27, 0xffffff83 ;  /* 0xffffff831b167836 */ /* 0x008fe20000000000 */
[----:B------:R-:W-:Y:S01]  /*5e60*/  LDGSTS.E [R21+0x8004], desc[UR16][R118.64], !P3 ;  /* 0x0800400076157fae */ /* 0x000fe2000d921850 */
[----:B------:R-:W-:-:S04]  /*5e70*/  IMAD.WIDE R120, R19, 0x4, R120 ;  /* 0x0000000413787825 */ /* 0x000fc800078e0278 */
[----:B----4-:R-:W-:Y:S02]  /*5e80*/  VIADD R20, R23, 0xffffff81 ;  /* 0xffffff8117147836 */ /* 0x010fe40000000000 */
[----:B-----5:R-:W-:Y:S01]  /*5e90*/  VIADD R156, R156, 0xffffff80 ;  /* 0xffffff809c9c7836 */ /* 0x020fe20000000000 */
[----:B------:R-:W-:Y:S01]  /*5ea0*/  ISETP.GE.U32.AND P3, PT, R22, 0x7fffff44, PT ;  /* 0x7fffff441600780c */ /* 0x000fe20003f66070 */
[----:B------:R-:W-:Y:S01]  /*5eb0*/  LDGSTS.E [R21+0x8008], desc[UR16][R120.64], !P5 ;  /* 0x0800800078157fae */ /* 0x000fe2000e921850 */
[----:B------:R-:W-:Y:S02]  /*5ec0*/  ISETP.GE.U32.AND P5, PT, R20, 0x7fffff42, PT ;  /* 0x7fffff421400780c */ /* 0x000fe40003fa6070 */
[----:B------:R-:W-:Y:S01]  /*5ed0*/  ISETP.GE.U32.AND P6, PT, R156, 0x7fffff41, PT ;  /* 0x7fffff419c00780c */ /* 0x000fe20003fc6070 */
[----:B------:R-:W-:-:S04]  /*5ee0*/  IMAD.WIDE R122, R19, 0x4, R122 ;  /* 0x00000004137a7825 */ /* 0x000fc800078e027a */
[C---:B------:R-:W-:Y:S01]  /*5ef0*/  IMAD.WIDE R138, R19.reuse, 0x4, R138 ;  /* 0x00000004138a7825 */ /* 0x040fe200078e028a */
[----:B------:R-:W-:Y:S03]  /*5f00*/  LDGSTS.E [R21+0x800c], desc[UR16][R122.64], !P1 ;  /* 0x0800c0007a157fae */ /* 0x000fe6000c921850 */
[----:B------:R-:W-:Y:S01]  /*5f10*/  IMAD.WIDE R132, R19, 0x4, R132 ;  /* 0x0000000413847825 */ /* 0x000fe200078e0284 */
[----:B------:R-:W-:Y:S03]  /*5f20*/  LDGSTS.E [R21+0xc000], desc[UR16][R138.64], !P3 ;  /* 0x0c0000008a157fae */ /* 0x000fe6000d921850 */
[----:B------:R-:W-:Y:S01]  /*5f30*/  IMAD.SHL.U32 R235, R235, 0x40, RZ ;  /* 0x00000040ebeb7824 */ /* 0x000fe200078e00ff */
[----:B------:R-:W-:Y:S01]  /*5f40*/  LDGSTS.E [R21+0xc004], desc[UR16][R132.64], !P4 ;  /* 0x0c00400084157fae */ /* 0x000fe2000e121850 */
[----:B------:R-:W-:-:S04]  /*5f50*/  IMAD.WIDE R134, R19, 0x4, R134 ;  /* 0x0000000413867825 */ /* 0x000fc800078e0286 */
[----:B------:R-:W-:Y:S01]  /*5f60*/  IMAD.WIDE R136, R19, 0x4, R136 ;  /* 0x0000000413887825 */ /* 0x000fe200078e0288 */
[----:B------:R-:W-:Y:S03]  /*5f70*/  LDGSTS.E [R21+0xc008], desc[UR16][R134.64], !P5 ;  /* 0x0c00800086157fae */ /* 0x000fe6000e921850 */
[C---:B------:R-:W-:Y:S01]  /*5f80*/  IMAD.WIDE R140, R235.reuse, 0x4, R140 ;  /* 0x00000004eb8c7825 */ /* 0x040fe200078e028c */
[----:B------:R-:W-:Y:S03]  /*5f90*/  LDGSTS.E [R21+0xc00c], desc[UR16][R136.64], !P6 ;  /* 0x0c00c00088157fae */ /* 0x000fe6000f121850 */
[C---:B------:R-:W-:Y:S01]  /*5fa0*/  IMAD.WIDE R142, R235.reuse, 0x4, R142 ;  /* 0x00000004eb8e7825 */ /* 0x040fe200078e028e */
[----:B------:R-:W0:Y:S03]  /*5fb0*/  LDGDEPBAR ;  /* 0x00000000000079af */ /* 0x000e260000000000 */
[C---:B------:R-:W-:Y:S01]  /*5fc0*/  IMAD.WIDE R144, R235.reuse, 0x4, R144 ;  /* 0x00000004eb907825 */ /* 0x040fe200078e0290 */
[----:B------:R-:W-:Y:S03]  /*5fd0*/  LDGSTS.E [R25+0x1c000], desc[UR16][R140.64], P2 ;  /* 0x1c0000008c197fae */ /* 0x000fe60009121850 */
        /* <DEDUP_REMOVED lines=56> */
[----:B------:R-:W-:Y:S01]  /*6360*/  IMAD.WIDE R216, R235, 0x4, R216 ;  /* 0x00000004ebd87825 */ /* 0x000fe200078e02d8 */
[----:B------:R-:W-:Y:S04]  /*6370*/  LDGSTS.E [R24+0x1d700], desc[UR16][R212.64], P2 ;  /* 0x1d700000d4187fae */ /* 0x000fe80009121850 */
[----:B------:R-:W-:Y:S04]  /*6380*/  LDGSTS.E [R24+0x1db00], desc[UR16][R214.64], P2 ;  /* 0x1db00000d6187fae */ /* 0x000fe80009121850 */
[----:B------:R1:W-:Y:S01]  /*6390*/  LDGSTS.E [R24+0x1df00], desc[UR16][R216.64], P2 ;  /* 0x1df00000d8187fae */ /* 0x0003e20009121850 */
[----:B------:R-:W-:Y:S01]  /*63a0*/  ISETP.GE.AND P2, PT, R227, 0x40, PT ;  /* 0x00000040e300780c */ /* 0x000fe20003f46270 */
[----:B------:R-:W-:-:S02]  /*63b0*/  VIADD R20, R0, 0x1 ;  /* 0x0000000100147836 */ /* 0x000fc40000000000 */
[----:B------:R-:W0:Y:S01]  /*63c0*/  LDGDEPBAR ;  /* 0x00000000000079af */ /* 0x000e220000000000 */
[----:B------:R-:W-:Y:S02]  /*63d0*/  CS2R R56, SRZ ;  /* 0x0000000000387805 */ /* 0x000fe4000001ff00 */
[----:B------:R-:W-:Y:S02]  /*63e0*/  CS2R R58, SRZ ;  /* 0x00000000003a7805 */ /* 0x000fe4000001ff00 */
[----:B------:R-:W-:Y:S02]  /*63f0*/  ISETP.LT.AND P1, PT, R20, R157, !P0 ;  /* 0x0000009d1400720c */ /* 0x000fe40004721270 */
[----:B------:R-:W-:Y:S02]  /*6400*/  CS2R R60, SRZ ;  /* 0x00000000003c7805 */ /* 0x000fe4000001ff00 */
[----:B------:R-:W-:Y:S02]  /*6410*/  CS2R R62, SRZ ;  /* 0x00000000003e7805 */ /* 0x000fe4000001ff00 */
[----:B------:R-:W-:-:S02]  /*6420*/  CS2R R64, SRZ ;  /* 0x0000000000407805 */ /* 0x000fc4000001ff00 */
[----:B------:R-:W-:Y:S02]  /*6430*/  CS2R R66, SRZ ;  /* 0x0000000000427805 */ /* 0x000fe4000001ff00 */
[----:B------:R-:W-:Y:S02]  /*6440*/  CS2R R68, SRZ ;  /* 0x0000000000447805 */ /* 0x000fe4000001ff00 */
[----:B------:R-:W-:Y:S02]  /*6450*/  CS2R R70, SRZ ;  /* 0x0000000000467805 */ /* 0x000fe4000001ff00 */
        /* <DEDUP_REMOVED lines=8> */
[----:B-1----:R-:W-:-:S02]  /*64e0*/  CS2R R24, SRZ ;  /* 0x0000000000187805 */ /* 0x002fc4000001ff00 */
        /* <DEDUP_REMOVED lines=14> */
[----:B------:R-:W-:Y:S01]  /*65d0*/  CS2R R54, SRZ ;  /* 0x0000000000367805 */ /* 0x000fe2000001ff00 */
[----:B------:R-:W-:Y:S06]  /*65e0*/  @!P2 BRA `(.L_x_0) ;  /* 0x00000048001ca947 */ /* 0x000fec0003800000 */
[----:B------:R-:W2:Y:S04]  /*65f0*/  LDL.LU R229, [R1+0xc4] ;  /* 0x0000c40001e57983 */ /* 0x000ea80000300800 */
[----:B------:R-:W3:Y:S04]  /*6600*/  LDL.LU R102, [R1+0x50] ;  /* 0x0000500001667983 */ /* 0x000ee80000300800 */
[----:B------:R-:W4:Y:S04]  /*6610*/  LDL.LU R103, [R1+0x54] ;  /* 0x0000540001677983 */ /* 0x000f280000300800 */
[----:B------:R-:W4:Y:S04]  /*6620*/  LDL.LU R222, [R1+0x58] ;  /* 0x0000580001de7983 */ /* 0x000f280000300800 */
[----:B------:R-:W4:Y:S01]  /*6630*/  LDL.LU R223, [R1+0x5c] ;  /* 0x00005c0001df7983 */ /* 0x000f220000300800 */
[----:B------:R-:W-:Y:S01]  /*6640*/  IMAD.SHL.U32 R30, R235, 0x8, RZ ;  /* 0x00000008eb1e7824 */ /* 0x000fe200078e00ff */
[----:B------:R-:W-:-:S02]  /*6650*/  SHF.R.S32.HI R24, RZ, 0x1f, R235 ;  /* 0x0000001fff187819 */ /* 0x000fc400000114eb */
[----:B------:R-:W-:Y:S04]  /*6660*/  STL [R1+0xdc], R157 ;  /* 0x0000dc9d01007387 */ /* 0x000fe80000100800 */
[----:B------:R-:W-:Y:S04]  /*6670*/  STL [R1+0xd8], R18 ;  /* 0x0000d81201007387 */ /* 0x000fe80000100800 */
[----:B------:R-:W-:Y:S04]  /*6680*/  STL [R1+0xd4], R3 ;  /* 0x0000d40301007387 */ /* 0x000fe80000100800 */
[----:B------:R-:W-:Y:S04]  /*6690*/  STL [R1+0xd0], R2 ;  /* 0x0000d00201007387 */ /* 0x000fe80000100800 */
[----:B------:R-:W-:Y:S04]  /*66a0*/  STL [R1+0xcc], R0 ;  /* 0x0000cc0001007387 */ /* 0x000fe80000100800 */
[----:B------:R-:W4:Y:S04]  /*66b0*/  LDL.LU R224, [R1+0x60] ;  /* 0x0000600001e07983 */ /* 0x000f280000300800 */
[----:B------:R-:W4:Y:S01]  /*66c0*/  LDL.LU R228, [R1+0x64] ;  /* 0x0000640001e47983 */ /* 0x000f220000300800 */
[----:B--2---:R-:W-:-:S04]  /*66d0*/  SHF.R.S32.HI R25, RZ, 0x1f, R229 ;  /* 0x0000001fff197819 */ /* 0x004fc800000114e5 */
[----:B------:R-:W-:Y:S02]  /*66e0*/  SHF.L.U64.HI R25, R229, 0x2, R25 ;  /* 0x00000002e5197819 */ /* 0x000fe40000010219 */
[----:B------:R-:W2:Y:S01]  /*66f0*/  LDL.LU R229, [R1+0x68] ;  /* 0x0000680001e57983 */ /* 0x000ea20000300800 */
[----:B------:R-:W-:Y:S02]  /*6700*/  SHF.R.S32.HI R21, RZ, 0x1f, R234 ;  /* 0x0000001fff157819 */ /* 0x000fe400000114ea */
[----:B------:R-:W-:Y:S01]  /*6710*/  SHF.R.S32.HI R23, RZ, 0x1f, R230 ;  /* 0x0000001fff177819 */ /* 0x000fe200000114e6 */
[----:B------:R-:W2:Y:S01]  /*6720*/  LDL.LU R109, [R1+0x6c] ;  /* 0x00006c00016d7983 */ /* 0x000ea20000300800 */
[----:B------:R-:W-:Y:S02]  /*6730*/  SHF.R.S32.HI R22, RZ, 0x1f, R231 ;  /* 0x0000001fff167819 */ /* 0x000fe400000114e7 */
[----:B------:R-:W-:Y:S01]  /*6740*/  SHF.R.S32.HI R154, RZ, 0x1f, R227 ;  /* 0x0000001fff9a7819 */ /* 0x000fe200000114e3 */
[----:B------:R-:W2:Y:S01]  /*6750*/  LDL.LU R107, [R1+0x70] ;  /* 0x00007000016b7983 */ /* 0x000ea20000300800 */
[----:B------:R-:W-:-:S02]  /*6760*/  SHF.L.U64.HI R148, R235, 0x3, R24 ;  /* 0x00000003eb947819 */ /* 0x000fc40000010218 */
[C---:B------:R-:W-:Y:S01]  /*6770*/  LEA R153, P2, R231.reuse, R30, 0x2 ;  /* 0x0000001ee7997211 */ /* 0x040fe200078410ff */
[----:B------:R-:W2:Y:S01]  /*6780*/  LDL.LU R105, [R1+0x74] ;  /* 0x0000740001697983 */ /* 0x000ea20000300800 */
[----:B------:R-:W-:Y:S02]  /*6790*/  SHF.L.U64.HI R234, R234, 0x2, R21 ;  /* 0x00000002eaea7819 */ /* 0x000fe40000010215 */
[----:B------:R-:W-:Y:S01]  /*67a0*/  SHF.L.U64.HI R20, R230, 0x2, R23 ;  /* 0x00000002e6147819 */ /* 0x000fe20000010217 */
[----:B------:R-:W2:Y:S01]  /*67b0*/  LDL.LU R220, [R1+0x78] ;  /* 0x0000780001dc7983 */ /* 0x000ea20000300800 */
[----:B------:R-:W-:Y:S02]  /*67c0*/  LEA.HI R154, R154, R227, RZ, 0x6 ;  /* 0x000000e39a9a7211 */ /* 0x000fe400078f30ff */
[----:B------:R-:W-:Y:S02]  /*67d0*/  LEA.HI.X R92, R231, R148, R22, 0x2, P2 ;  /* 0x00000094e75c7211 */ /* 0x000fe400010f1416 */
[----:B---3--:R-:W-:-:S02]  /*67e0*/  SHF.R.S32.HI R26, RZ, 0x1f, R102 ;  /* 0x0000001fff1a7819 */ /* 0x008fc40000011466 */
[-C--:B------:R-:W-:Y:S01]  /*67f0*/  LEA R28, P2, R102, R30.reuse, 0x2 ;  /* 0x0000001e661c7211 */ /* 0x080fe200078410ff */
[----:B------:R-:W-:Y:S01]  /*6800*/  STL [R1+0xe0], R234 ;  /* 0x0000e0ea01007387 */ /* 0x000fe20000100800 */
[----:B----4-:R-:W-:Y:S02]  /*6810*/  SHF.R.S32.HI R22, RZ, 0x1f, R222 ;  /* 0x0000001fff167819 */ /* 0x010fe400000114de */
[-C--:B------:R-:W-:Y:S01]  /*6820*/  LEA R88, P4, R222, R30.reuse, 0x2 ;  /* 0x0000001ede587211 */ /* 0x080fe200078810ff */
[----:B------:R-:W-:Y:S01]  /*6830*/  STL [R1+0xe4], R20 ;  /* 0x0000e41401007387 */ /* 0x000fe20000100800 */
[----:B------:R-:W-:Y:S02]  /*6840*/  SHF.R.S32.HI R21, RZ, 0x1f, R223 ;  /* 0x0000001fff157819 */ /* 0x000fe400000114df */
[----:B------:R-:W-:Y:S01]  /*6850*/  LEA R90, P5, R223, R30, 0x2 ;  /* 0x0000001edf5a7211 */ /* 0x000fe200078a10ff */
[----:B------:R1:W-:Y:S01]  /*6860*/  STL [R1+0xe8], R154 ;  /* 0x0000e89a01007387 */ /* 0x0003e20000100800 */
[----:B------:R-:W-:-:S02]  /*6870*/  LEA.HI.X R94, R102, R148, R26, 0x2, P2 ;  /* 0x00000094665e7211 */ /* 0x000fc400010f141a */
[----:B------:R-:W-:Y:S01]  /*6880*/  SHF.R.S32.HI R23, RZ, 0x1f, R103 ;  /* 0x0000001fff177819 */ /* 0x000fe20000011467 */
[----:B------:R-:W3:Y:S01]  /*6890*/  LDL.LU R221, [R1+0x7c] ;  /* 0x00007c0001dd7983 */ /* 0x000ee20000300800 */
[-C--:B------:R-:W-:Y:S02]  /*68a0*/  LEA R27, P3, R103, R30.reuse, 0x2 ;  /* 0x0000001e671b7211 */ /* 0x080fe400078610ff */
[----:B------:R-:W-:Y:S02]  /*68b0*/  SHF.R.S32.HI R26, RZ, 0x1f, R224 ;  /* 0x0000001fff1a7819 */ /* 0x000fe400000114e0 */
[----:B------:R-:W-:Y:S02]  /*68c0*/  LEA R89, P2, R224, R30, 0x2 ;  /* 0x0000001ee0597211 */ /* 0x000fe400078410ff */
[-C--:B------:R-:W-:Y:S02]  /*68d0*/  LEA.HI.X R98, R222, R148.reuse, R22, 0x2, P4 ;  /* 0x00000094de627211 */ /* 0x080fe400020f1416 */
[-C--:B------:R-:W-:Y:S01]  /*68e0*/  LEA.HI.X R100, R223, R148.reuse, R21, 0x2, P5 ;  /* 0x00000094df647211 */ /* 0x080fe200028f1415 */
[----:B------:R-:W4:Y:S01]  /*68f0*/  LDL.LU R222, [R1+0x80] ;  /* 0x0000800001de7983 */ /* 0x000f220000300800 */
[----:B------:R-:W-:-:S02]  /*6900*/  LEA.HI.X R96, R103, R148, R23, 0x2, P3 ;  /* 0x0000009467607211 */ /* 0x000fc400018f1417 */
[----:B------:R-:W-:Y:S01]  /*6910*/  LEA.HI.X R102, R224, R148, R26, 0x2, P2 ;  /* 0x00000094e0667211 */ /* 0x000fe200010f141a */
[----:B------:R-:W4:Y:S01]  /*6920*/  LDL.LU R223, [R1+0x84] ;  /* 0x0000840001df7983 */ /* 0x000f220000300800 */
[----:B------:R-:W-:Y:S02]  /*6930*/  SHF.R.S32.HI R23, RZ, 0x1f, R228 ;  /* 0x0000001fff177819 */ /* 0x000fe400000114e4 */
[C---:B------:R-:W-:Y:S01]  /*6940*/  LEA R91, P3, R228.reuse, R30, 0x2 ;  /* 0x0000001ee45b7211 */ /* 0x040fe200078610ff */
[----:B------:R-:W4:Y:S03]  /*6950*/  LDL.LU R224, [R1+0x88] ;  /* 0x0000880001e07983 */ /* 0x000f260000300800 */
[----:B------:R-:W-:Y:S02]  /*6960*/  LEA.HI.X R104, R228, R148, R23, 0x2, P3 ;  /* 0x00000094e4687211 */ /* 0x000fe400018f1417 */
[----:B--2---:R-:W-:-:S02]  /*6970*/  SHF.R.S32.HI R22, RZ, 0x1f, R229 ;  /* 0x0000001fff167819 */ /* 0x004fc400000114e5 */
[----:B------:R-:W-:-:S04]  /*6980*/  LEA R93, P4, R229, R30, 0x2 ;  /* 0x0000001ee55d7211 */ /* 0x000fc800078810ff */
[----:B------:R-:W-:Y:S02]  /*6990*/  LEA.HI.X R106, R229, R148, R22, 0x2, P4 ;  /* 0x00000094e56a7211 */ /* 0x000fe400020f1416 */
[----:B------:R-:W2:Y:S04]  /*69a0*/  LDL.LU R229, [R1+0x8c] ;  /* 0x00008c0001e57983 */ /* 0x000ea80000300800 */
[----:B------:R-:W2:Y:S04]  /*69b0*/  LDL.LU R125, [R1+0x90] ;  /* 0x00009000017d7983 */ /* 0x000ea80000300800 */
[----:B------:R-:W2:Y:S01]  /*69c0*/  LDL.LU R228, [R1+0x94] ;  /* 0x0000940001e47983 */ /* 0x000ea20000300800 */
[----:B------:R-:W-:-:S02]  /*69d0*/  SHF.R.S32.HI R21, RZ, 0x1f, R232 ;  /* 0x0000001fff157819 */ /* 0x000fc400000114e8 */
[CC--:B------:R-:W-:Y:S01]  /*69e0*/  LEA R95, P5, R232.reuse, R30.reuse, 0x2 ;  /* 0x0000001ee85f7211 */ /* 0x0c0fe200078a10ff */
[----:B------:R-:W2:Y:S01]  /*69f0*/  LDL.LU R139, [R1+0x98] ;  /* 0x00009800018b7983 */ /* 0x000ea20000300800 */
[----:B------:R-:W-:Y:S02]  /*6a00*/  SHF.R.S32.HI R26, RZ, 0x1f, R109 ;  /* 0x0000001fff1a7819 */ /* 0x000fe4000001146d */
[----:B------:R-:W-:Y:S01]  /*6a10*/  SHF.R.S32.HI R22, RZ, 0x1f, R105 ;  /* 0x0000001fff167819 */ /* 0x000fe20000011469 */
[----:B------:R-:W2:Y:S01]  /*6a20*/  LDL.LU R219, [R1+0x9c] ;  /* 0x00009c0001db7983 */ /* 0x000ea20000300800 */
[-C--:B------:R-:W-:Y:S02]  /*6a30*/  LEA R97, P2, R109, R30.reuse, 0x2 ;  /* 0x0000001e6d617211 */ /* 0x080fe400078410ff */
[----:B------:R-:W-:Y:S01]  /*6a40*/  LEA R101, P4, R105, R30, 0x2 ;  /* 0x0000001e69657211 */ /* 0x000fe200078810ff */
[----:B------:R-:W2:Y:S01]  /*6a50*/  LDL.LU R131, [R1+0xa0] ;  /* 0x0000a00001837983 */ /* 0x000ea20000300800 */
[----:B------:R-:W-:-:S02]  /*6a60*/  LEA.HI.X R108, R232, R148, R21, 0x2, P5 ;  /* 0x00000094e86c7211 */ /* 0x000fc400028f1415 */
[----:B------:R-:W-:Y:S01]  /*6a70*/  SHF.R.S32.HI R23, RZ, 0x1f, R107 ;  /* 0x0000001fff177819 */ /* 0x000fe2000001146b */
[----:B------:R-:W2:Y:S01]  /*6a80*/  LDL R129, [R1+0x4c] ;  /* 0x00004c0001817983 */ /* 0x000ea20000100800 */
[-C--:B------:R-:W-:Y:S02]  /*6a90*/  LEA R99, P3, R107, R30.reuse, 0x2 ;  /* 0x0000001e6b637211 */ /* 0x080fe400078610ff */
[----:B------:R-:W-:Y:S01]  /*6aa0*/  SHF.R.S32.HI R21, RZ, 0x1f, R220 ;  /* 0x0000001fff157819 */ /* 0x000fe200000114dc */
[----:B------:R-:W2:Y:S01]  /*6ab0*/  LDL.LU R218, [R1+0xa4] ;  /* 0x0000a40001da7983 */ /* 0x000ea20000300800 */
[----:B------:R-:W-:Y:S02]  /*6ac0*/  LEA R103, P5, R220, R30, 0x2 ;  /* 0x0000001edc677211 */ /* 0x000fe400078a10ff */
[-C--:B------:R-:W-:Y:S02]  /*6ad0*/  LEA.HI.X R110, R109, R148.reuse, R26, 0x2, P2 ;  /* 0x000000946d6e7211 */ /* 0x080fe400010f141a */
[----:B------:R-:W-:-:S02]  /*6ae0*/  LEA.HI.X R114, R105, R148, R22, 0x2, P4 ;  /* 0x0000009469727211 */ /* 0x000fc400020f1416 */
[----:B---3--:R-:W-:Y:S02]  /*6af0*/  SHF.R.S32.HI R26, RZ, 0x1f, R221 ;  /* 0x0000001fff1a7819 */ /* 0x008fe400000114dd */
[----:B------:R-:W-:Y:S02]  /*6b00*/  LEA R105, P2, R221, R30, 0x2 ;  /* 0x0000001edd697211 */ /* 0x000fe400078410ff */
[-C--:B------:R-:W-:Y:S02]  /*6b10*/  LEA.HI.X R112, R107, R148.reuse, R23, 0x2, P3 ;  /* 0x000000946b707211 */ /* 0x080fe400018f1417 */
[----:B------:R-:W-:Y:S02]  /*6b20*/  LEA.HI.X R116, R220, R148, R21, 0x2, P5 ;  /* 0x00000094dc747211 */ /* 0x000fe400028f1415 */
[----:B----4-:R-:W-:Y:S01]  /*6b30*/  SHF.R.S32.HI R23, RZ, 0x1f, R222 ;  /* 0x0000001fff177819 */ /* 0x010fe200000114de */
[----:B------:R-:W3:Y:S01]  /*6b40*/  LDL.LU R220, [R1+0xa8] ;  /* 0x0000a80001dc7983 */ /* 0x000ee20000300800 */
[----:B------:R-:W-:-:S02]  /*6b50*/  LEA R107, P3, R222, R30, 0x2 ;  /* 0x0000001ede6b7211 */ /* 0x000fc400078610ff */
[----:B------:R-:W-:Y:S02]  /*6b60*/  SHF.R.S32.HI R21, RZ, 0x1f, R223 ;  /* 0x0000001fff157819 */ /* 0x000fe400000114df */
[----:B------:R-:W-:Y:S02]  /*6b70*/  LEA R109, P4, R223, R30, 0x2 ;  /* 0x0000001edf6d7211 */ /* 0x000fe400078810ff */
[----:B------:R-:W-:Y:S02]  /*6b80*/  LEA.HI.X R118, R221, R148, R26, 0x2, P2 ;  /* 0x00000094dd767211 */ /* 0x000fe400010f141a */
[----:B------:R-:W-:Y:S01]  /*6b90*/  SHF.R.S32.HI R22, RZ, 0x1f, R233 ;  /* 0x0000001fff167819 */ /* 0x000fe200000114e9 */
[----:B------:R-:W4:Y:S01]  /*6ba0*/  LDL.LU R221, [R1+0xac] ;  /* 0x0000ac0001dd7983 */ /* 0x000f220000300800 */
[----:B------:R-:W-:Y:S02]  /*6bb0*/  LEA R111, P5, R233, R30, 0x2 ;  /* 0x0000001ee96f7211 */ /* 0x000fe400078a10ff */
[----:B------:R-:W-:-:S02]  /*6bc0*/  SHF.R.S32.HI R26, RZ, 0x1f, R224 ;  /* 0x0000001fff1a7819 */ /* 0x000fc400000114e0 */
[----:B------:R-:W-:Y:S02]  /*6bd0*/  LEA R113, P2, R224, R30, 0x2 ;  /* 0x0000001ee0717211 */ /* 0x000fe400078410ff */
[-C--:B------:R-:W-:Y:S02]  /*6be0*/  LEA.HI.X R120, R222, R148.reuse, R23, 0x2, P3 ;  /* 0x00000094de787211 */ /* 0x080fe400018f1417 */
[-C--:B------:R-:W-:Y:S01]  /*6bf0*/  LEA.HI.X R122, R223, R148.reuse, R21, 0x2, P4 ;  /* 0x00000094df7a7211 */ /* 0x080fe200020f1415 */
[----:B------:R-:W4:Y:S01]  /*6c00*/  LDL.LU R222, [R1+0xb0] ;  /* 0x0000b00001de7983 */ /* 0x000f220000300800 */
[-C--:B------:R-:W-:Y:S02]  /*6c10*/  LEA.HI.X R124, R233, R148.reuse, R22, 0x2, P5 ;  /* 0x00000094e97c7211 */ /* 0x080fe400028f1416 */
[----:B------:R-:W-:Y:S01]  /*6c20*/  LEA.HI.X R126, R224, R148, R26, 0x2, P2 ;  /* 0x00000094e07e7211 */ /* 0x000fe200010f141a */
[----:B------:R-:W4:Y:S04]  /*6c30*/  LDL.LU R223, [R1+0xb4] ;  /* 0x0000b40001df7983 */ /* 0x000f280000300800 */
[----:B------:R-:W4:Y:S01]  /*6c40*/  LDL.LU R224, [R1+0xb8] ;  /* 0x0000b80001e07983 */ /* 0x000f220000300800 */
[----:B--2---:R-:W-:-:S02]  /*6c50*/  SHF.R.S32.HI R23, RZ, 0x1f, R229 ;  /* 0x0000001fff177819 */ /* 0x004fc400000114e5 */
[CC--:B------:R-:W-:Y:S02]  /*6c60*/  LEA R115, P3, R229.reuse, R30.reuse, 0x2 ;  /* 0x0000001ee5737211 */ /* 0x0c0fe400078610ff */
[----:B------:R-:W-:Y:S02]  /*6c70*/  SHF.R.S32.HI R21, RZ, 0x1f, R228 ;  /* 0x0000001fff157819 */ /* 0x000fe400000114e4 */
[C---:B------:R-:W-:Y:S02]  /*6c80*/  LEA R119, P5, R228.reuse, R30, 0x2 ;  /* 0x0000001ee4777211 */ /* 0x040fe400078a10ff */
[-C--:B------:R-:W-:Y:S02]  /*6c90*/  LEA.HI.X R128, R229, R148.reuse, R23, 0x2, P3 ;  /* 0x00000094e5807211 */ /* 0x080fe400018f1417 */
[----:B------:R-:W2:Y:S01]  /*6ca0*/  LDL.LU R229, [R1+0xbc] ;  /* 0x0000bc0001e57983 */ /* 0x000ea20000300800 */
[----:B------:R-:W-:-:S03]  /*6cb0*/  LEA.HI.X R132, R228, R148, R21, 0x2, P5 ;  /* 0x00000094e4847211 */ /* 0x000fc600028f1415 */
[----:B------:R-:W2:Y:S01]  /*6cc0*/  LDL.LU R228, [R1+0xc8] ;  /* 0x0000c80001e47983 */ /* 0x000ea20000300800 */
[----:B------:R-:W-:Y:S02]  /*6cd0*/  SHF.R.S32.HI R22, RZ, 0x1f, R125 ;  /* 0x0000001fff167819 */ /* 0x000fe4000001147d */
[C---:B------:R-:W-:Y:S01]  /*6ce0*/  LEA R117, P4, R125.reuse, R30, 0x2 ;  /* 0x0000001e7d757211 */ /* 0x040fe200078810ff */
[----:B-1----:R-:W2:Y:S01]  /*6cf0*/  LDL R154, [R1+0x20] ;  /* 0x00002000019a7983 */ /* 0x002ea20000100800 */
[----:B------:R-:W-:Y:S02]  /*6d00*/  SHF.R.S32.HI R23, RZ, 0x1f, R219 ;  /* 0x0000001fff177819 */ /* 0x000fe400000114db */
[----:B------:R-:W-:Y:S01]  /*6d10*/  LEA.HI.X R130, R125, R148, R22, 0x2, P4 ;  /* 0x000000947d827211 */ /* 0x000fe200020f1416 */
[----:B------:R-:W2:Y:S01]  /*6d20*/  LDL R20, [R1+0x24] ;  /* 0x0000240001147983 */ /* 0x000ea20000100800 */
[----:B------:R-:W-:Y:S02]  /*6d30*/  SHF.R.S32.HI R22, RZ, 0x1f, R131 ;  /* 0x0000001fff167819 */ /* 0x000fe40000011483 */
[-C--:B------:R-:W-:Y:S01]  /*6d40*/  LEA R123, P3, R219, R30.reuse, 0x2 ;  /* 0x0000001edb7b7211 */ /* 0x080fe200078610ff */
[----:B------:R-:W2:Y:S01]  /*6d50*/  LDL R234, [R1+0x28] ;  /* 0x0000280001ea7983 */ /* 0x000ea20000100800 */
[----:B------:R-:W-:-:S02]  /*6d60*/  LEA R125, P4, R131, R30, 0x2 ;  /* 0x0000001e837d7211 */ /* 0x000fc400078810ff */
[----:B------:R-:W-:Y:S01]  /*6d70*/  SHF.R.S32.HI R26, RZ, 0x1f, R139 ;  /* 0x0000001fff1a7819 */ /* 0x000fe2000001148b */
[----:B------:R-:W2:Y:S01]  /*6d80*/  LDL R157, [R1+0x2c] ;  /* 0x00002c00019d7983 */ /* 0x000ea20000100800 */
[----:B------:R-:W-:Y:S02]  /*6d90*/  SHF.R.S32.HI R21, RZ, 0x1f, R129 ;  /* 0x0000001fff157819 */ /* 0x000fe40000011481 */
[-C--:B------:R-:W-:Y:S01]  /*6da0*/  LEA R121, P2, R139, R30.reuse, 0x2 ;  /* 0x0000001e8b797211 */ /* 0x080fe200078410ff */
[----:B------:R-:W2:Y:S01]  /*6db0*/  LDL R18, [R1+0x30] ;  /* 0x0000300001127983 */ /* 0x000ea20000100800 */
[----:B------:R-:W-:Y:S02]  /*6dc0*/  LEA R127, P5, R129, R30, 0x2 ;  /* 0x0000001e817f7211 */ /* 0x000fe400078a10ff */
[-C--:B------:R-:W-:Y:S01]  /*6dd0*/  LEA.HI.X R136, R219, R148.reuse, R23, 0x2, P3 ;  /* 0x00000094db887211 */ /* 0x080fe200018f1417 */
[----:B------:R-:W2:Y:S01]  /*6de0*/  LDL R3, [R1+0x34] ;  /* 0x0000340001037983 */ /* 0x000ea20000100800 */
[----:B------:R-:W-:-:S02]  /*6df0*/  LEA.HI.X R138, R131, R148, R22, 0x2, P4 ;  /* 0x00000094838a7211 */ /* 0x000fc400020f1416 */
[----:B---3--:R-:W-:Y:S01]  /*6e00*/  SHF.R.S32.HI R23, RZ, 0x1f, R220 ;  /* 0x0000001fff177819 */ /* 0x008fe200000114dc */
[----:B------:R-:W3:Y:S01]  /*6e10*/  LDL R2, [R1+0x38] ;  /* 0x0000380001027983 */ /* 0x000ee20000100800 */
[----:B------:R-:W-:Y:S02]  /*6e20*/  LEA R131, P3, R220, R30, 0x2 ;  /* 0x0000001edc837211 */ /* 0x000fe400078610ff */
[-C--:B------:R-:W-:Y:S01]  /*6e30*/  LEA.HI.X R134, R139, R148.reuse, R26, 0x2, P2 ;  /* 0x000000948b867211 */ /* 0x080fe200010f141a */
[----:B------:R-:W3:Y:S01]  /*6e40*/  LDL R0, [R1+0x3c] ;  /* 0x00003c0001007983 */ /* 0x000ee20000100800 */
[----:B------:R-:W-:Y:S02]  /*6e50*/  LEA.HI.X R140, R129, R148, R21, 0x2, P5 ;  /* 0x00000094818c7211 */ /* 0x000fe400028f1415 */
[----:B----4-:R-:W-:Y:S01]  /*6e60*/  SHF.R.S32.HI R22, RZ, 0x1f, R221 ;  /* 0x0000001fff167819 */ /* 0x010fe200000114dd */
[----:B------:R-:W4:Y:S01]  /*6e70*/  LDL R158, [R1+0x44] ;  /* 0x00004400019e7983 */ /* 0x000f220000100800 */
[----:B------:R-:W-:-:S02]  /*6e80*/  LEA R133, P4, R221, R30, 0x2 ;  /* 0x0000001edd857211 */ /* 0x000fc400078810ff */
[----:B------:R-:W-:Y:S01]  /*6e90*/  SHF.R.S32.HI R26, RZ, 0x1f, R218 ;  /* 0x0000001fff1a7819 */ /* 0x000fe200000114da */
[----:B------:R-:W4:Y:S01]  /*6ea0*/  LDL R159, [R1+0x48] ;  /* 0x00004800019f7983 */ /* 0x000f220000100800 */
[----:B------:R-:W-:Y:S02]  /*6eb0*/  LEA R129, P2, R218, R30, 0x2 ;  /* 0x0000001eda817211 */ /* 0x000fe400078410ff */
[-C--:B------:R-:W-:Y:S02]  /*6ec0*/  LEA.HI.X R144, R220, R148.reuse, R23, 0x2, P3 ;  /* 0x00000094dc907211 */ /* 0x080fe400018f1417 */
[----:B------:R-:W-:Y:S02]  /*6ed0*/  LEA.HI.X R146, R221, R148, R22, 0x2, P4 ;  /* 0x00000094dd927211 */ /* 0x000fe400020f1416 */
[----:B------:R-:W-:Y:S02]  /*6ee0*/  SHF.R.S32.HI R21, RZ, 0x1f, R222 ;  /* 0x0000001fff157819 */ /* 0x000fe400000114de */
[----:B------:R-:W-:-:S02]  /*6ef0*/  LEA R135, P5, R222, R30, 0x2 ;  /* 0x0000001ede877211 */ /* 0x000fc400078a10ff */
[----:B------:R-:W-:Y:S02]  /*6f00*/  SHF.R.S32.HI R22, RZ, 0x1f, R224 ;  /* 0x0000001fff167819 */ /* 0x000fe400000114e0 */
[----:B------:R-:W-:Y:S02]  /*6f10*/  LEA R139, P3, R224, R30, 0x2 ;  /* 0x0000001ee08b7211 */ /* 0x000fe400078610ff */
[----:B------:R-:W-:Y:S02]  /*6f20*/  LEA.HI.X R142, R218, R148, R26, 0x2, P2 ;  /* 0x00000094da8e7211 */ /* 0x000fe400010f141a */
[----:B------:R-:W-:Y:S02]  /*6f30*/  SHF.R.S32.HI R23, RZ, 0x1f, R223 ;  /* 0x0000001fff177819 */ /* 0x000fe400000114df */
[----:B------:R-:W-:Y:S02]  /*6f40*/  LEA R137, P2, R223, R30, 0x2 ;  /* 0x0000001edf897211 */ /* 0x000fe400078410ff */
[----:B------:R-:W-:-:S02]  /*6f50*/  LEA.HI.X R147, R224, R148, R22, 0x2, P3 ;  /* 0x00000094e0937211 */ /* 0x000fc400018f1416 */
[-C--:B------:R-:W-:Y:S02]  /*6f60*/  LEA.HI.X R26, R222, R148.reuse, R21, 0x2, P5 ;  /* 0x00000094de1a7211 */ /* 0x080fe400028f1415 */
[----:B------:R-:W-:Y:S02]  /*6f70*/  IADD3 R153, P5, R153, UR6, RZ ;  /* 0x0000000699997c10 */ /* 0x000fe4000ffbe0ff */
[----:B------:R-:W-:Y:S02]  /*6f80*/  LEA.HI.X R150, R223, R148, R23, 0x2, P2 ;  /* 0x00000094df967211 */ /* 0x000fe400010f1417 */
[----:B------:R-:W-:Y:S01]  /*6f90*/  IADD3 R23, P6, R27, UR6, RZ ;  /* 0x000000061b177c10 */ /* 0x000fe2000ffde0ff */
[----:B------:R1:W-:Y:S01]  /*6fa0*/  STL [R1+0xec], R153 ;  /* 0x0000ec9901007387 */ /* 0x0003e20000100800 */
[----:B------:R-:W-:Y:S02]  /*6fb0*/  IADD3.X R92, R92, UR7, RZ, P5, !PT ;  /* 0x000000075c5c7c10 */ /* 0x000fe4000affe4ff */
[----:B------:R-:W-:Y:S01]  /*6fc0*/  IADD3 R88, P5, R88, UR6, RZ ;  /* 0x0000000658587c10 */ /* 0x000fe2000ffbe0ff */
[----:B-1----:R-:W3:Y:S01]  /*6fd0*/  LDL R153, [R1+0x1c] ;  /* 0x00001c0001997983 */ /* 0x002ee20000100800 */
[----:B--2---:R-:W-:-:S02]  /*6fe0*/  SHF.R.S32.HI R21, RZ, 0x1f, R229 ;  /* 0x0000001fff157819 */ /* 0x004fc400000114e5 */
[----:B------:R-:W-:Y:S02]  /*6ff0*/  LEA R141, P4, R229, R30, 0x2 ;  /* 0x0000001ee58d7211 */ /* 0x000fe400078810ff */
[----:B------:R-:W-:Y:S02]  /*7000*/  LEA R143, P3, R19, R228, 0x3 ;  /* 0x000000e4138f7211 */ /* 0x000fe400078618ff */
[----:B------:R-:W-:Y:S02]  /*7010*/  LEA.HI.X R148, R229, R148, R21, 0x2, P4 ;  /* 0x00000094e5947211 */ /* 0x000fe400020f1415 */
[----:B------:R-:W-:Y:S02]  /*7020*/  IADD3 R143, P2, R143, UR4, RZ ;  /* 0x000000048f8f7c10 */ /* 0x000fe4000ff5e0ff */
[----:B------:R-:W-:-:S03]  /*7030*/  IADD3 R21, P4, R28, UR6, RZ ;  /* 0x000000061c157c10 */ /* 0x000fc6000ff9e0ff */
[----:B------:R1:W-:Y:S01]  /*7040*/  STL [R1+0xf0], R143 ;  /* 0x0000f08f01007387 */ /* 0x0003e20000100800 */
[----:B------:R-:W-:Y:S02]  /*7050*/  IADD3.X R94, R94, UR7, RZ, P4, !PT ;  /* 0x000000075e5e7c10 */ /* 0x000fe4000a7fe4ff */
[----:B------:R-:W-:Y:S01]  /*7060*/  IADD3 R90, P4, R90, UR6, RZ ;  /* 0x000000065a5a7c10 */ /* 0x000fe2000ff9e0ff */
[----:B-1----:R-:W2:Y:S04]  /*7070*/  LDL R143, [R1+0x18] ;  /* 0x00001800018f7983 */ /* 0x002ea80000100800 */
[----:B------:R1:W-:Y:S04]  /*7080*/  STL [R1+0xf4], R21 ;  /* 0x0000f41501007387 */ /* 0x0003e80000100800 */
[----:B-1----:R-:W4:Y:S04]  /*7090*/  LDL R21, [R1+0x14] ;  /* 0x0000140001157983 */ /* 0x002f280000100800 */
        /* <DEDUP_REMOVED lines=9> */
[----:B-1----:R-:W4:Y:S01]  /*7130*/  LDL R90, [R1] ;  /* 0x00000000015a7983 */ /* 0x002f220000100800 */
[C---:B------:R-:W-:Y:S01]  /*7140*/  SHF.L.U64.HI R151, R235.reuse, 0x2, R24 ;  /* 0x00000002eb977819 */ /* 0x040fe20000010218 */
[----:B------:R-:W-:-:S02]  /*7150*/  IMAD.SHL.U32 R152, R235, 0x4, RZ ;  /* 0x00000004eb987824 */ /* 0x000fc400078e00ff */
[----:B------:R-:W4:Y:S01]  /*7160*/  LDL R235, [R1+0x40] ;  /* 0x0000400001eb7983 */ /* 0x000f220000100800 */
[----:B---3--:R-:W-:Y:S02]  /*7170*/  SHF.R.S32.HI R220, RZ, 0x1f, R153 ;  /* 0x0000001fffdc7819 */ /* 0x008fe40000011499 */
[----:B------:R-:W-:Y:S02]  /*7180*/  SHF.R.S32.HI R221, RZ, 0x1f, R154 ;  /* 0x0000001fffdd7819 */ /* 0x000fe4000001149a */
[----:B------:R-:W-:Y:S02]  /*7190*/  SHF.R.S32.HI R222, RZ, 0x1f, R20 ;  /* 0x0000001fffde7819 */ /* 0x000fe40000011414 */
[----:B------:R-:W-:Y:S02]  /*71a0*/  SHF.L.U64.HI R220, R153, 0x2, R220 ;  /* 0x0000000299dc7819 */ /* 0x000fe400000102dc */
[----:B------:R-:W-:Y:S02]  /*71b0*/  SHF.R.S32.HI R224, RZ, 0x1f, R234 ;  /* 0x0000001fffe07819 */ /* 0x000fe400000114ea */
[----:B------:R-:W-:-:S02]  /*71c0*/  SHF.L.U64.HI R221, R154, 0x2, R221 ;  /* 0x000000029add7819 */ /* 0x000fc400000102dd */
[----:B------:R-:W-:Y:S02]  /*71d0*/  SHF.R.S32.HI R225, RZ, 0x1f, R157 ;  /* 0x0000001fffe17819 */ /* 0x000fe4000001149d */
[----:B------:R-:W-:Y:S02]  /*71e0*/  SHF.R.S32.HI R226, RZ, 0x1f, R18 ;  /* 0x0000001fffe27819 */ /* 0x000fe40000011412 */
[----:B------:R-:W-:Y:S02]  /*71f0*/  SHF.R.S32.HI R227, RZ, 0x1f, R3 ;  /* 0x0000001fffe37819 */ /* 0x000fe40000011403 */
[----:B------:R-:W-:Y:S02]  /*7200*/  SHF.L.U64.HI R222, R20, 0x2, R222 ;  /* 0x0000000214de7819 */ /* 0x000fe400000102de */
[----:B------:R-:W-:Y:S02]  /*7210*/  SHF.R.S32.HI R228, RZ, 0x1f, R2 ;  /* 0x0000001fffe47819 */ /* 0x000fe40000011402 */
[----:B------:R-:W-:-:S02]  /*7220*/  SHF.L.U64.HI R224, R234, 0x2, R224 ;  /* 0x00000002eae07819 */ /* 0x000fc400000102e0 */
[----:B------:R-:W-:Y:S02]  /*7230*/  SHF.R.S32.HI R229, RZ, 0x1f, R0 ;  /* 0x0000001fffe57819 */ /* 0x000fe40000011400 */
[----:B------:R-:W-:Y:S02]  /*7240*/  SHF.L.U64.HI R225, R157, 0x2, R225 ;  /* 0x000000029de17819 */ /* 0x000fe400000102e1 */
[----:B------:R-:W-:Y:S02]  /*7250*/  SHF.L.U64.HI R226, R18, 0x2, R226 ;  /* 0x0000000212e27819 */ /* 0x000fe400000102e2 */
[----:B------:R-:W-:Y:S02]  /*7260*/  SHF.L.U64.HI R227, R3, 0x2, R227 ;  /* 0x0000000203e37819 */ /* 0x000fe400000102e3 */
[----:B------:R-:W-:Y:S02]  /*7270*/  SHF.L.U64.HI R228, R2, 0x2, R228 ;  /* 0x0000000202e47819 */ /* 0x000fe400000102e4 */
[----:B------:R-:W-:-:S02]  /*7280*/  SHF.L.U64.HI R229, R0, 0x2, R229 ;  /* 0x0000000200e57819 */ /* 0x000fc400000102e5 */
[----:B--2---:R-:W-:-:S04]  /*7290*/  SHF.R.S32.HI R219, RZ, 0x1f, R143 ;  /* 0x0000001fffdb7819 */ /* 0x004fc8000001148f */
[----:B------:R-:W-:Y:S02]  /*72a0*/  SHF.L.U64.HI R219, R143, 0x2, R219 ;  /* 0x000000028fdb7819 */ /* 0x000fe400000102db */
[----:B----4-:R-:W-:-:S04]  /*72b0*/  SHF.R.S32.HI R218, RZ, 0x1f, R21 ;  /* 0x0000001fffda7819 */ /* 0x010fc80000011415 */
[----:B------:R-:W-:Y:S02]  /*72c0*/  SHF.L.U64.HI R218, R21, 0x2, R218 ;  /* 0x0000000215da7819 */ /* 0x000fe400000102da */
[----:B------:R-:W-:-:S04]  /*72d0*/  SHF.R.S32.HI R217, RZ, 0x1f, R23 ;  /* 0x0000001fffd97819 */ /* 0x000fc80000011417 */
        /* <DEDUP_REMOVED lines=9> */
[----:B------:R1:W5:Y:S04]  /*7370*/  LDL.LU R90, [R1+0x108] ;  /* 0x00010800015a7983 */ /* 0x0003680000300800 */
[----:B------:R1:W5:Y:S04]  /*7380*/  LDL.LU R94, [R1+0x104] ;  /* 0x00010400015e7983 */ /* 0x0003680000300800 */
[----:B------:R1:W5:Y:S04]  /*7390*/  LDL.LU R88, [R1+0x100] ;  /* 0x0001000001587983 */ /* 0x0003680000300800 */
[----:B------:R1:W5:Y:S04]  /*73a0*/  LDL.LU R92, [R1+0xfc] ;  /* 0x0000fc00015c7983 */ /* 0x0003680000300800 */
[----:B------:R1:W5:Y:S04]  /*73b0*/  LDL.LU R23, [R1+0xf8] ;  /* 0x0000f80001177983 */ /* 0x0003680000300800 */
[----:B------:R1:W5:Y:S04]  /*73c0*/  LDL.LU R21, [R1+0xf4] ;  /* 0x0000f40001157983 */ /* 0x0003680000300800 */
[----:B------:R1:W5:Y:S04]  /*73d0*/  LDL.LU R143, [R1+0xf0] ;  /* 0x0000f000018f7983 */ /* 0x0003680000300800 */
[----:B------:R1:W5:Y:S04]  /*73e0*/  LDL.LU R153, [R1+0xec] ;  /* 0x0000ec0001997983 */ /* 0x0003680000300800 */
[----:B------:R-:W2:Y:S04]  /*73f0*/  LDL.LU R154, [R1+0xe8] ;  /* 0x0000e800019a7983 */ /* 0x000ea80000300800 */
[----:B------:R1:W5:Y:S04]  /*7400*/  LDL.LU R20, [R1+0xe4] ;  /* 0x0000e40001147983 */ /* 0x0003680000300800 */
[----:B------:R1:W5:Y:S04]  /*7410*/  LDL.LU R234, [R1+0xe0] ;  /* 0x0000e00001ea7983 */ /* 0x0003680000300800 */
[----:B------:R1:W5:Y:S04]  /*7420*/  LDL.LU R157, [R1+0xdc] ;  /* 0x0000dc00019d7983 */ /* 0x0003680000300800 */
[----:B------:R1:W5:Y:S04]  /*7430*/  LDL.LU R18, [R1+0xd8] ;  /* 0x0000d80001127983 */ /* 0x0003680000300800 */
[----:B------:R1:W5:Y:S04]  /*7440*/  LDL.LU R3, [R1+0xd4] ;  /* 0x0000d40001037983 */ /* 0x0003680000300800 */
[----:B------:R1:W5:Y:S04]  /*7450*/  LDL.LU R2, [R1+0xd0] ;  /* 0x0000d00001027983 */ /* 0x0003680000300800 */
[----:B------:R1:W5:Y:S01]  /*7460*/  LDL.LU R0, [R1+0xcc] ;  /* 0x0000cc0001007983 */ /* 0x0003620000300800 */
[----:B------:R-:W-:-:S02]  /*7470*/  IADD3.X R96, R96, UR7, RZ, P6, !PT ;  /* 0x0000000760607c10 */ /* 0x000fc4000b7fe4ff */
[----:B------:R-:W-:Y:S02]  /*7480*/  IADD3.X R98, R98, UR7, RZ, P5, !PT ;  /* 0x0000000762627c10 */ /* 0x000fe4000affe4ff */
[----:B------:R-:W-:Y:S02]  /*7490*/  IADD3.X R100, R100, UR7, RZ, P4, !PT ;  /* 0x0000000764647c10 */ /* 0x000fe4000a7fe4ff */
[----:B------:R-:W-:Y:S02]  /*74a0*/  IADD3 R89, P6, R89, UR6, RZ ;  /* 0x0000000659597c10 */ /* 0x000fe4000ffde0ff */
[----:B------:R-:W-:Y:S02]  /*74b0*/  IADD3 R91, P5, R91, UR6, RZ ;  /* 0x000000065b5b7c10 */ /* 0x000fe4000ffbe0ff */
[----:B------:R-:W-:Y:S02]  /*74c0*/  IADD3 R93, P4, R93, UR6, RZ ;  /* 0x000000065d5d7c10 */ /* 0x000fe4000ff9e0ff */
        /* <DEDUP_REMOVED lines=39> */
[----:B------:R-:W-:Y:S02]  /*7740*/  SHF.R.S32.HI R172, RZ, 0x1f, R19 ;  /* 0x0000001fffac7819 */ /* 0x000fe40000011413 */
[----:B------:R-:W-:Y:S02]  /*7750*/  IADD3 R131, P6, R131, UR6, RZ ;  /* 0x0000000683837c10 */ /* 0x000fe4000ffde0ff */
[----:B------:R-:W-:Y:S02]  /*7760*/  IADD3 R133, P5, R133, UR6, RZ ;  /* 0x0000000685857c10 */ /* 0x000fe4000ffbe0ff */
[----:B------:R-:W-:Y:S01]  /*7770*/  IADD3 R135, P4, R135, UR6, RZ ;  /* 0x0000000687877c10 */ /* 0x000fe2000ff9e0ff */
[----:B------:R-:W-:Y:S01]  /*7780*/  IMAD.MOV.U32 R145, RZ, RZ, R156 ;  /* 0x000000ffff917224 */ /* 0x000fe200078e009c */
[----:B------:R-:W-:-:S02]  /*7790*/  IADD3.X R144, R144, UR7, RZ, P6, !PT ;  /* 0x0000000790907c10 */ /* 0x000fc4000b7fe4ff */
[----:B------:R-:W-:Y:S02]  /*77a0*/  IADD3.X R146, R146, UR7, RZ, P5, !PT ;  /* 0x0000000792927c10 */ /* 0x000fe4000affe4ff */
[----:B------:R-:W-:Y:S02]  /*77b0*/  IADD3.X R22, R26, UR7, RZ, P4, !PT ;  /* 0x000000071a167c10 */ /* 0x000fe4000a7fe4ff */
[----:B------:R-:W-:Y:S02]  /*77c0*/  LEA.HI.X R25, R19, R25, R172, 0x3, P3 ;  /* 0x0000001913197211 */ /* 0x000fe400018f1cac */
[----:B------:R-:W-:Y:S02]  /*77d0*/  SHF.R.S32.HI R232, RZ, 0x1f, R158 ;  /* 0x0000001fffe87819 */ /* 0x000fe4000001149e */
[----:B------:R-:W-:Y:S02]  /*77e0*/  IADD3 R137, P6, R137, UR6, RZ ;  /* 0x0000000689897c10 */ /* 0x000fe4000ffde0ff */
[----:B------:R-:W-:-:S02]  /*77f0*/  IADD3 R139, P5, R139, UR6, RZ ;  /* 0x000000068b8b7c10 */ /* 0x000fc4000ffbe0ff */
[----:B------:R-:W-:Y:S02]  /*7800*/  IADD3 R141, P4, R141, UR6, RZ ;  /* 0x000000068d8d7c10 */ /* 0x000fe4000ff9e0ff */
[----:B------:R-:W-:Y:S02]  /*7810*/  SHF.R.S32.HI R156, RZ, 0x1f, R162 ;  /* 0x0000001fff9c7819 */ /* 0x000fe400000114a2 */
[----:B------:R-:W-:Y:S02]  /*7820*/  SHF.R.S32.HI R173, RZ, 0x1f, R163 ;  /* 0x0000001fffad7819 */ /* 0x000fe400000114a3 */
[----:B------:R-:W-:Y:S02]  /*7830*/  SHF.R.S32.HI R174, RZ, 0x1f, R164 ;  /* 0x0000001fffae7819 */ /* 0x000fe400000114a4 */
[----:B------:R-:W-:Y:S02]  /*7840*/  SHF.R.S32.HI R175, RZ, 0x1f, R13 ;  /* 0x0000001fffaf7819 */ /* 0x000fe4000001140d */
[----:B------:R-:W-:-:S02]  /*7850*/  SHF.R.S32.HI R176, RZ, 0x1f, R165 ;  /* 0x0000001fffb07819 */ /* 0x000fc400000114a5 */
[----:B------:R-:W-:Y:S02]  /*7860*/  SHF.R.S32.HI R177, RZ, 0x1f, R166 ;  /* 0x0000001fffb17819 */ /* 0x000fe400000114a6 */
        /* <DEDUP_REMOVED lines=38> */
[----:B------:R-:W-:Y:S01]  /*7ad0*/  SHF.R.S32.HI R233, RZ, 0x1f, R159 ;  /* 0x0000001fffe97819 */ /* 0x000fe2000001149f */
[----:B------:R-:W-:Y:S01]  /*7ae0*/  IMAD.MOV.U32 R155, RZ, RZ, RZ ;  /* 0x000000ffff9b7224 */ /* 0x000fe200078e00ff */
[----:B------:R-:W-:Y:S02]  /*7af0*/  IADD3.X R149, R25, UR5, RZ, P2, !PT ;  /* 0x0000000519957c10 */ /* 0x000fe400097fe4ff */
[----:B------:R-:W-:-:S02]  /*7b00*/  CS2R R56, SRZ ;  /* 0x0000000000387805 */ /* 0x000fc4000001ff00 */
[----:B------:R-:W-:Y:S02]  /*7b10*/  SHF.L.U64.HI R232, R158, 0x2, R232 ;  /* 0x000000029ee87819 */ /* 0x000fe400000102e8 */
[----:B------:R-:W-:Y:S02]  /*7b20*/  CS2R R58, SRZ ;  /* 0x00000000003a7805 */ /* 0x000fe4000001ff00 */
[----:B------:R-:W-:Y:S02]  /*7b30*/  IADD3.X R150, R150, UR7, RZ, P6, !PT ;  /* 0x0000000796967c10 */ /* 0x000fe4000b7fe4ff */
[----:B------:R-:W-:Y:S02]  /*7b40*/  CS2R R60, SRZ ;  /* 0x00000000003c7805 */ /* 0x000fe4000001ff00 */
[----:B------:R-:W-:Y:S02]  /*7b50*/  IADD3.X R147, R147, UR7, RZ, P5, !PT ;  /* 0x0000000793937c10 */ /* 0x000fe4000affe4ff */
[----:B------:R-:W-:-:S02]  /*7b60*/  CS2R R62, SRZ ;  /* 0x00000000003e7805 */ /* 0x000fc4000001ff00 */
[----:B------:R-:W-:Y:S02]  /*7b70*/  IADD3.X R148, R148, UR7, RZ, P4, !PT ;  /* 0x0000000794947c10 */ /* 0x000fe4000a7fe4ff */
        /* <DEDUP_REMOVED lines=18> */
[----:B------:R-:W-:Y:S02]  /*7ca0*/  SHF.L.U64.HI R172, R19, 0x2, R172 ;  /* 0x0000000213ac7819 */ /* 0x000fe400000102ac */
[----:B------:R-:W-:Y:S02]  /*7cb0*/  CS2R R36, SRZ ;  /* 0x0000000000247805 */ /* 0x000fe4000001ff00 */
[----:B------:R-:W-:Y:S02]  /*7cc0*/  SHF.L.U64.HI R156, R162, 0x2, R156 ;  /* 0x00000002a29c7819 */ /* 0x000fe4000001029c */
[----:B------:R-:W-:Y:S02]  /*7cd0*/  CS2R R38, SRZ ;  /* 0x0000000000267805 */ /* 0x000fe4000001ff00 */
[----:B------:R-:W-:-:S02]  /*7ce0*/  SHF.L.U64.HI R173, R163, 0x2, R173 ;  /* 0x00000002a3ad7819 */ /* 0x000fc400000102ad */
        /* <DEDUP_REMOVED lines=16> */
[----:B------:R-:W-:Y:S02]  /*7df0*/  SHF.L.U64.HI R182, R170, 0x2, R182 ;  /* 0x00000002aab67819 */ /* 0x000fe400000102b6 */
[----:B------:R-:W-:-:S02]  /*7e00*/  SHF.L.U64.HI R183, R11, 0x2, R183 ;  /* 0x000000020bb77819 */ /* 0x000fc400000102b7 */
[----:B------:R-:W-:Y:S02]  /*7e10*/  SHF.L.U64.HI R184, R171, 0x2, R184 ;  /* 0x00000002abb87819 */ /* 0x000fe400000102b8 */
[----:B------:R-:W-:Y:S02]  /*7e20*/  SHF.L.U64.HI R185, R236, 0x2, R185 ;  /* 0x00000002ecb97819 */ /* 0x000fe400000102b9 */
[----:B------:R-:W-:Y:S02]  /*7e30*/  SHF.L.U64.HI R186, R237, 0x2, R186 ;  /* 0x00000002edba7819 */ /* 0x000fe400000102ba */
[----:B------:R-:W-:Y:S02]  /*7e40*/  SHF.L.U64.HI R187, R10, 0x2, R187 ;  /* 0x000000020abb7819 */ /* 0x000fe400000102bb */
[----:B------:R-:W-:Y:S02]  /*7e50*/  SHF.L.U64.HI R188, R238, 0x2, R188 ;  /* 0x00000002eebc7819 */ /* 0x000fe400000102bc */
[----:B--2---:R-:W-:-:S02]  /*7e60*/  SHF.R.S32.HI R154, RZ, 0x6, R154 ;  /* 0x00000006ff9a7819 */ /* 0x004fc4000001149a */
[----:B------:R-:W-:Y:S02]  /*7e70*/  SHF.L.U64.HI R189, R239, 0x2, R189 ;  /* 0x00000002efbd7819 */ /* 0x000fe400000102bd */
[----:B------:R-:W-:Y:S01]  /*7e80*/  SHF.L.U64.HI R190, R240, 0x2, R190 ;  /* 0x00000002f0be7819 */ /* 0x000fe200000102be */
[----:B------:R-:W-:Y:S01]  /*7e90*/  VIADD R158, R154, 0xfffffffe ;  /* 0xfffffffe9a9e7836 */ /* 0x000fe20000000000 */
[----:B------:R-:W-:Y:S02]  /*7ea0*/  SHF.L.U64.HI R191, R9, 0x2, R191 ;  /* 0x0000000209bf7819 */ /* 0x000fe400000102bf */
        /* <DEDUP_REMOVED lines=24> */
[----:B------:R-:W-:Y:S01]  /*8030*/  SHF.L.U64.HI R233, R159, 0x2, R233 ;  /* 0x000000029fe97819 */ /* 0x000fe200000102e9 */
[----:B------:R-:W-:Y:S01]  /*8040*/  UMOV UR10, 0x1 ;  /* 0x00000001000a7882 */ /* 0x000fe20000000000 */
[----:B-1----:R-:W-:-:S05]  /*8050*/  UMOV UR9, 0xffffffff ;  /* 0xffffffff00097882 */ /* 0x002fca0000000000 */
.L_x_1:
[----:B------:R-:W-:Y:S01]  /*8060*/  UIADD3 UR9, UR9, 0x1, URZ ;  /* 0x0000000109097890 */ /* 0x000fe2000fffe03f */
[----:B------:R-:W-:-:S04]  /*8070*/  DEPBAR.LE SB0, 0x2 ;  /* 0x000080800000791a */ /* 0x000fc80000000000 */
[----:B------:R-:W-:Y:S01]  /*8080*/  BAR.SYNC.DEFER_BLOCKING 0x0 ;  /* 0x0000000000007b1d */ /* 0x000fe20000010000 */
[----:B------:R-:W-:Y:S01]  /*8090*/  UISETP.GT.AND UP0, UPT, UR9, 0x2, UPT ;  /* 0x000000020900788c */ /* 0x000fe2000bf04270 */
[----:B------:R-:W-:Y:S01]  /*80a0*/  VIADD R158, R154, 0xfffffffe ;  /* 0xfffffffe9a9e7836 */ /* 0x000fe20000000000 */
[----:B------:R-:W-:Y:S01]  /*80b0*/  ISETP.GT.AND P3, PT, R145, RZ, PT ;  /* 0x000000ff9100720c */ /* 0x000fe20003f64270 */
[----:B------:R-:W-:Y:S01]  /*80c0*/  UIADD3 UR10, UR10, 0x1, URZ ;  /* 0x000000010a0a7890 */ /* 0x000fe2000fffe03f */
[----:B------:R-:W-:Y:S01]  /*80d0*/  IMAD.MOV.U32 R159, RZ, RZ, R149 ;  /* 0x000000ffff9f7224 */ /* 0x000fe200078e0095 */
[----:B------:R-:W-:Y:S01]  /*80e0*/  USEL UR9, UR9, URZ, !UP0 ;  /* 0x0000003f09097287 */ /* 0x000fe2000c000000 */
[----:B------:R-:W-:Y:S01]  /*80f0*/  ISETP.GE.AND P2, PT, R155, R158, PT ;  /* 0x0000009e9b00720c */ /* 0x000fe20003f46270 */
[----:B------:R-:W-:Y:S01]  /*8100*/  UMOV UR7, 0x40000040 ;  /* 0x4000004000077882 */ /* 0x000fe20000000000 */
[----:B------:R-:W-:Y:S01]  /*8110*/  SEL R158, RZ, 0x4, !P3 ;  /* 0x00000004ff9e7807 */ /* 0x000fe20005800000 */
[----:B------:R-:W-:-:S02]  /*8120*/  ULEA UR5, UR9, UR8, 0xe ;  /* 0x0000000809057291 */ /* 0x000fc4000f8e703f */
[----:B------:R-:W-:Y:S01]  /*8130*/  ULEA UR4, UR9, UR8, 0xf ;  /* 0x0000000809047291 */ /* 0x000fe2000f8e783f */
[----:B------:R-:W-:Y:S01]  /*8140*/  SEL R158, R158, RZ, !P2 ;  /* 0x000000ff9e9e7207 */ /* 0x000fe20005000000 */
[----:B------:R-:W-:Y:S02]  /*8150*/  UIADD3 UR5, UR5, 0x18000, URZ ;  /* 0x0001800005057890 */ /* 0x000fe4000fffe03f */
[----:B------:R-:W-:Y:S01]  /*8160*/  USHF.R.U32.HI UR4, URZ, 0x4, UR4 ;  /* 0x000000043f047899 */ /* 0x000fe20008011604 */
[----:B------:R-:W-:Y:S01]  /*8170*/  ISETP.NE.U32.AND P3, PT, R158, RZ, PT ;  /* 0x000000ff9e00720c */ /* 0x000fe20003f65070 */
[----:B------:R-:W-:Y:S01]  /*8180*/  USHF.R.U32.HI UR5, URZ, 0x4, UR5 ;  /* 0x000000043f057899 */ /* 0x000fe20008011605 */
[----:B-----5:R-:W-:Y:S01]  /*8190*/  IMAD.MOV.U32 R158, RZ, RZ, R143 ;  /* 0x000000ffff9e7224 */ /* 0x020fe200078e008f */
[----:B------:R-:W-:Y:S02]  /*81a0*/  USGXT.U32 UR4, UR4, 0xe ;  /* 0x0000000e0404789a */ /* 0x000fe40008000000 */
[----:B------:R-:W-:Y:S01]  /*81b0*/  USGXT.U32 UR6, UR5, 0xe ;  /* 0x0000000e0506789a */ /* 0x000fe20008000000 */
[----:B------:R-:W-:-:S02]  /*81c0*/  WARPGROUP.ARRIVE ;  /* 0x00000000000079c5 */ /* 0x000fc40000000000 */
[----:B------:R-:W-:Y:S01]  /*81d0*/  UMOV UR5, 0x40000040 ;  /* 0x4000004000057882 */ /* 0x000fe20000000000 */
[----:B------:R-:W-:Y:S02]  /*81e0*/  UIADD3 UR12, UP0, UR4, 0x2, URZ ;  /* 0x00000002040c7890 */ /* 0x000fe4000ff1e03f */
[----:B------:R-:W-:-:S03]  /*81f0*/  UIADD3 UR14, UP1, UR6, 0x2, URZ ;  /* 0x00000002060e7890 */ /* 0x000fc6000ff3e03f */
[----:B------:R-:W-:Y:S01]  /*8200*/  HGMMA.64x64x8.F32.TF32 R56, gdesc[UR4], R56 ;  /* 0x04e00000043879f0 */ /* 0x000fe20008702838 */
[----:B------:R-:W-:Y:S01]  /*8210*/  UMOV UR4, URZ ;  /* 0x0000003f00047c82 */ /* 0x000fe20008000000 */
[----:B------:R-:W-:Y:S01]  /*8220*/  UMOV UR5, URZ ;  /* 0x0000003f00057c82 */ /* 0x000fe20008000000 */
[----:B------:R-:W-:Y:S02]  /*8230*/  UIADD3.X UR13, UR4, 0x40000040, URZ, UP0, !UPT ;  /* 0x40000040040d7890 */ /* 0x000fe400087fe43f */
[----:B------:R-:W-:Y:S02]  /*8240*/  UIADD3.X UR15, UR5, 0x40000040, URZ, UP1, !UPT ;  /* 0x40000040050f7890 */ /* 0x000fe40008ffe43f */
[----:B------:R-:W-:Y:S02]  /*8250*/  UIADD3.64 UR40, UR12, 0x2, URZ ;  /* 0x000000020c287897 */ /* 0x000fe4000fffe03f */
[----:B------:R-:W-:Y:S02]  /*8260*/  UIADD3.64 UR42, UR14, 0x2, URZ ;  /* 0x000000020e2a7897 */ /* 0x000fe4000fffe03f */
[----:B------:R-:W-:-:S02]  /*8270*/  UIADD3.64 UR36, UR12, 0x4, URZ ;  /* 0x000000040c247897 */ /* 0x000fc4000fffe03f */
[----:B------:R-:W-:Y:S02]  /*8280*/  UIADD3.64 UR38, UR14, 0x4, URZ ;  /* 0x000000040e267897 */ /* 0x000fe4000fffe03f */
[----:B------:R-:W-:Y:S02]  /*8290*/  UIADD3.64 UR32, UR12, 0x3fe, URZ ;  /* 0x000003fe0c207897 */ /* 0x000fe4000fffe03f */
[----:B------:R-:W-:Y:S02]  /*82a0*/  UIADD3.64 UR34, UR14, 0x1fe, URZ ;  /* 0x000001fe0e227897 */ /* 0x000fe4000fffe03f */
[----:B------:R-:W-:Y:S02]  /*82b0*/  UIADD3.64 UR28, UR12, 0x400, URZ ;  /* 0x000004000c1c7897 */ /* 0x000fe4000fffe03f */
[----:B------:R-:W-:Y:S02]  /*82c0*/  UIADD3.64 UR30, UR14, 0x200, URZ ;  /* 0x000002000e1e7897 */ /* 0x000fe4000fffe03f */
[----:B------:R-:W-:-:S02]  /*82d0*/  UIADD3.64 UR24, UR12, 0x402, URZ ;  /* 0x000004020c187897 */ /* 0x000fc4000fffe03f */
[----:B------:R-:W-:Y:S02]  /*82e0*/  UIADD3.64 UR26, UR14, 0x202, URZ ;  /* 0x000002020e1a7897 */ /* 0x000fe4000fffe03f */
[----:B------:R-:W-:Y:S02]  /*82f0*/  UIADD3.64 UR20, UR12, 0x404, URZ ;  /* 0x000004040c147897 */ /* 0x000fe4000fffe03f */
[----:B------:R-:W-:Y:S02]  /*8300*/  UIADD3.64 UR22, UR14, 0x204, URZ ;  /* 0x000002040e167897 */ /* 0x000fe4000fffe03f */
[----:B------:R-:W-:Y:S02]  /*8310*/  UIADD3.64 UR4, UR12, 0x1fe, URZ ;  /* 0x000001fe0c047897 */ /* 0x000fe4000fffe03f */
[----:B------:R-:W-:-:S04]  /*8320*/  UISETP.GT.AND UP0, UPT, UR10, 0x2, UPT ;  /* 0x000000020a00788c */ /* 0x000fc8000bf04270 */
[----:B------:R-:W-:Y:S01]  /*8330*/  USEL UR10, UR10, URZ, !UP0 ;  /* 0x0000003f0a0a7287 */ /* 0x000fe2000c000000 */
[----:B------:R-:W-:Y:S04]  /*8340*/  HGMMA.64x64x8.F32.TF32 R56, gdesc[UR12], R56 ;  /* 0x04e000000c3879f0 */ /* 0x000fe80008702838 */
[----:B------:R-:W-:Y:S01]  /*8350*/  HGMMA.64x64x8.F32.TF32 R56, gdesc[UR40], R56 ;  /* 0x04e00000283879f0 */ /* 0x000fe20008702838 */
[----:B------:R-:W-:-:S03]  /*8360*/  UIADD3.64 UR40, UR12, 0x202, URZ ;  /* 0x000002020c287897 */ /* 0x000fc6000fffe03f */
        /* <DEDUP_REMOVED lines=8> */
[----:B------:R-:W-:Y:S04]  /*83f0*/  HGMMA.64x64x8.F32.TF32 R56, gdesc[UR20], R56 ;  /* 0x04e00000143879f0 */ /* 0x000fe80008702838 */
[----:B------:R-:W-:Y:S01]  /*8400*/  HGMMA.64x64x8.F32.TF32 R24, gdesc[UR4], R24 ;  /* 0x04e00000041879f0 */ /* 0x000fe20008702818 */
[----:B------:R-:W-:Y:S01]  /*8410*/  UIADD3.64 UR4, UR12, 0x200, URZ ;  /* 0x000002000c047897 */ /* 0x000fe2000fffe03f */
[----:B------:R-:W-:Y:S01]  /*8420*/  UMOV UR6, UR14 ;  /* 0x0000000e00067c82 */ /* 0x000fe20008000000 */
[----:B------:R-:W-:Y:S01]  /*8430*/  UMOV UR7, UR15 ;  /* 0x0000000f00077c82 */ /* 0x000fe20008000000 */
[----:B------:R-:W-:Y:S01]  /*8440*/  UIADD3.64 UR12, UR12, 0x604, URZ ;  /* 0x000006040c0c7897 */ /* 0x000fe2000fffe03f */
[----:B------:R-:W-:Y:S01]  /*8450*/  UMOV UR14, UR22 ;  /* 0x00000016000e7c82 */ /* 0x000fe20008000000 */
[----:B------:R-:W-:-:S04]  /*8460*/  UMOV UR15, UR23 ;  /* 0x00000017000f7c82 */ /* 0x000fc80008000000 */
[----:B------:R-:W-:Y:S01]  /*8470*/  HGMMA.64x64x8.F32.TF32 R24, gdesc[UR4], R24 ;  /* 0x04e00000041879f0 */ /* 0x000fe20008702818 */
[----:B------:R-:W-:-:S06]  /*8480*/  ULEA UR4, UR10, UR8, 0xf ;  /* 0x000000080a047291 */ /* 0x000fcc000f8e783f */
[----:B------:R-:W-:Y:S01]  /*8490*/  VIADD R235, R3, UR4 ;  /* 0x0000000403eb7c36 */ /* 0x000fe20008000000 */
[----:B------:R-:W-:Y:S04]  /*84a0*/  HGMMA.64x64x8.F32.TF32 R24, gdesc[UR40], R24 ;  /* 0x04e00000281879f0 */ /* 0x000fe80008702818 */
[----:B------:R-:W-:Y:S04]  /*84b0*/  HGMMA.64x64x8.F32.TF32 R24, gdesc[UR36], R24 ;  /* 0x04e00000241879f0 */ /* 0x000fe80008702818 */
[----:B------:R-:W-:Y:S04]  /*84c0*/  HGMMA.64x64x8.F32.TF32 R24, gdesc[UR32], R24 ;  /* 0x04e00000201879f0 */ /* 0x000fe80008702818 */
[----:B------:R-:W-:Y:S04]  /*84d0*/  HGMMA.64x64x8.F32.TF32 R24, gdesc[UR28], R24 ;  /* 0x04e000001c1879f0 */ /* 0x000fe80008702818 */
[----:B------:R-:W-:Y:S04]  /*84e0*/  HGMMA.64x64x8.F32.TF32 R24, gdesc[UR24], R24 ;  /* 0x04e00000181879f0 */ /* 0x000fe80008702818 */
[----:B------:R-:W-:Y:S03]  /*84f0*/  HGMMA.64x64x8.F32.TF32 R24, gdesc[UR12], R24, gsb0 ;  /* 0x04e000000c1879f0 */ /* 0x000fe60008002818 */
[----:B------:R-:W-:-:S02]  /*8500*/  WARPGROUP.DEPBAR.LE gsb0, 0x1 ;  /* 0x00008000000079c5 */ /* 0x000fc40000010100 */
[----:B------:R-:W-:Y:S06]  /*8510*/  BAR.SYNC.DEFER_BLOCKING 0x0 ;  /* 0x0000000000007b1d */ /* 0x000fec0000010000 */
[----:B------:R-:W-:Y:S01]  /*8520*/  @!PT LDS RZ, [RZ] ;  /* 0x00000000fffff984 */ /* 0x000fe20000000800 */
[----:B------:R-:W-:Y:S01]  /*8530*/  @!PT LDS RZ, [RZ] ;  /* 0x00000000fffff984 */ /* 0x000fe20000000800 */
[----:B------:R-:W-:Y:S01]  /*8540*/  @!PT LDS RZ, [RZ] ;  /* 0x00000000fffff984 */ /* 0x000fe20000000800 */
[----:B------:R1:W-:Y:S01]  /*8550*/  LDGSTS.E [R235], desc[UR16][R158.64], P3 ;  /* 0x000000009eeb7fae */ /* 0x0003e20009921850 */
[----:B------:R-:W-:-:S04]  /*8560*/  ISETP.GT.AND P3, PT, R145, 0x1, PT ;  /* 0x000000019100780c */ /* 0x000fc80003f64270 */
[----:B-1----:R-:W-:-:S04]  /*8570*/  SEL R158, RZ, 0x4, !P3 ;  /* 0x00000004ff9e7807 */ /* 0x002fc80005800000 */
[----:B------:R-:W-:-:S04]  /*8580*/  SEL R158, R158, RZ, !P2 ;  /* 0x000000ff9e9e7207 */ /* 0x000fc80005000000 */
[----:B------:R-:W-:Y:S02]  /*8590*/  ISETP.NE.U32.AND P3, PT, R158, RZ, PT ;  /* 0x000000ff9e00720c */ /* 0x000fe40003f65070 */
[----:B------:R-:W-:-:S05]  /*85a0*/  IADD3 R158, P4, R4, R143, RZ ;  /* 0x0000008f049e7210 */ /* 0x000fca0007f9e0ff */
[----:B------:R-:W-:-:S06]  /*85b0*/  IMAD.X R159, R149, 0x1, R234, P4 ;  /* 0x00000001959f7824 */ /* 0x000fcc00020e06ea */
[----:B------:R1:W-:Y:S04]  /*85c0*/  LDGSTS.E [R235+0x4], desc[UR16][R158.64], P3 ;  /* 0x000040009eeb7fae */ /* 0x0003e80009921850 */
[----:B------:R-:W2:Y:S01]  /*85d0*/  LDL R159, [R1+0x48] ;  /* 0x00004800019f7983 */ /* 0x000ea20000100800 */
[----:B------:R-:W-:-:S04]  /*85e0*/  ISETP.GT.AND P3, PT, R145, 0x2, PT ;  /* 0x000000029100780c */ /* 0x000fc80003f64270 */
[----:B-1----:R-:W-:-:S04]  /*85f0*/  SEL R158, RZ, 0x4, !P3 ;  /* 0x00000004ff9e7807 */ /* 0x002fc80005800000 */
[----:B------:R-:W-:-:S04]  /*8600*/  SEL R158, R158, RZ, !P2 ;  /* 0x000000ff9e9e7207 */ /* 0x000fc80005000000 */
[----:B------:R-:W-:Y:S02]  /*8610*/  ISETP.NE.U32.AND P3, PT, R158, RZ, PT ;  /* 0x000000ff9e00720c */ /* 0x000fe40003f65070 */
[----:B--2---:R-:W-:-:S05]  /*8620*/  LEA R158, P4, R159, R143, 0x2 ;  /* 0x0000008f9f9e7211 */ /* 0x004fca00078810ff */
        /* <DEDUP_REMOVED lines=9> */
[----:B------:R1:W-:Y:S01]  /*86c0*/  LDGSTS.E [R235+0xc], desc[UR16][R158.64], P3 ;  /* 0x0000c0009eeb7fae */ /* 0x0003e20009921850 */
[----:B------:R-:W-:-:S04]  /*86d0*/  ISETP.GT.AND P3, PT, R145, 0x20, PT ;  /* 0x000000209100780c */ /* 0x000fc80003f64270 */
[----:B-1----:R-:W-:-:S04]  /*86e0*/  SEL R158, RZ, 0x4, !P3 ;  /* 0x00000004ff9e7807 */ /* 0x002fc80005800000 */
[----:B------:R-:W-:-:S04]  /*86f0*/  SEL R158, R158, RZ, !P2 ;  /* 0x000000ff9e9e7207 */ /* 0x000fc80005000000 */
[----:B------:R-:W-:Y:S02]  /*8700*/  ISETP.NE.U32.AND P3, PT, R158, RZ, PT ;  /* 0x000000ff9e00720c */ /* 0x000fe40003f65070 */
[----:B------:R-:W-:-:S05]  /*8710*/  LEA R158, P4, R250, R143, 0x2 ;  /* 0x0000008ffa9e7211 */ /* 0x000fca00078810ff */
        /* <DEDUP_REMOVED lines=24> */
[----:B-1----:R-:W-:Y:S02]  /*88a0*/  SEL R158, RZ, 0x4, !P3 ;  /* 0x00000004ff9e7807 */ /* 0x002fe40005800000 */
[----:B------:R-:W-:Y:S02]  /*88b0*/  LOP3.LUT R235, R3, 0x10, RZ, 0x3c, !PT ;  /* 0x0000001003eb7812 */ /* 0x000fe400078e3cff */
[----:B------:R-:W-:-:S03]  /*88c0*/  SEL R158, R158, RZ, !P2 ;  /* 0x000000ff9e9e7207 */ /* 0x000fc60005000000 */
[----:B------:R-:W-:Y:S01]  /*88d0*/  VIADD R235, R235, UR4 ;  /* 0x00000004ebeb7c36 */ /* 0x000fe20008000000 */
[----:B------:R-:W-:Y:S02]  /*88e0*/  ISETP.NE.U32.AND P3, PT, R158, RZ, PT ;  /* 0x000000ff9e00720c */ /* 0x000fe40003f65070 */
[----:B------:R-:W-:-:S05]  /*88f0*/  LEA R158, P4, R4, R143, 0x2 ;  /* 0x0000008f049e7211 */ /* 0x000fca00078810ff */
[----:B------:R-:W-:-:S06]  /*8900*/  IMAD.X R159, R149, 0x1, R231, P4 ;  /* 0x00000001959f7824 */ /* 0x000fcc00020e06e7 */
[----:B------:R1:W-:Y:S04]  /*8910*/  LDGSTS.E [R235], desc[UR16][R158.64], P3 ;  /* 0x000000009eeb7fae */ /* 0x0003e80009921850 */
        /* <DEDUP_REMOVED lines=51> */
[----:B------:R1:W-:Y:S04]  /*8c50*/  LDGSTS.E [R235+0x400c], desc[UR16][R158.64], P3 ;  /* 0x0400c0009eeb7fae */ /* 0x0003e80009921850 */
[----:B------:R-:W2:Y:S01]  /*8c60*/  LDL R159, [R1+0x34] ;  /* 0x00003400019f7983 */ /* 0x000ea20000100800 */
[----:B------:R-:W-:Y:S02]  /*8c70*/  ISETP.GT.AND P3, PT, R145, 0x8, PT ;  /* 0x000000089100780c */ /* 0x000fe40003f64270 */
[----:B-1----:R-:W-:Y:S02]  /*8c80*/  LOP3.LUT R235, R3, 0x20, RZ, 0x3c, !PT ;  /* 0x0000002003eb7812 */ /* 0x002fe400078e3cff */
[----:B------:R-:W-:-:S03]  /*8c90*/  SEL R158, RZ, 0x4, !P3 ;  /* 0x00000004ff9e7807 */ /* 0x000fc60005800000 */
[----:B------:R-:W-:Y:S01]  /*8ca0*/  VIADD R235, R235, UR4 ;  /* 0x00000004ebeb7c36 */ /* 0x000fe20008000000 */
[----:B------:R-:W-:-:S04]  /*8cb0*/  SEL R158, R158, RZ, !P2 ;  /* 0x000000ff9e9e7207 */ /* 0x000fc80005000000 */
[----:B------:R-:W-:Y:S02]  /*8cc0*/  ISETP.NE.U32.AND P3, PT, R158, RZ, PT ;  /* 0x000000ff9e00720c */ /* 0x000fe40003f65070 */
[----:B--2---:R-:W-:-:S05]  /*8cd0*/  LEA R158, P4, R159, R143, 0x2 ;  /* 0x0000008f9f9e7211 */ /* 0x004fca00078810ff */
        /* <DEDUP_REMOVED lines=185> */
[----:B------:R1:W-:Y:S01]  /*9870*/  LDGSTS.E [R235], desc[UR16][R158.64], P3 ;  /* 0x000000009eeb7fae */ /* 0x0003e20009921850 */
        /* <DEDUP_REMOVED lines=118> */
[----:B------:R-:W2:Y:S01]  /*9fe0*/  LDL R159, [R1] ;  /* 0x00000000019f7983 */ /* 0x000ea20000100800 */
[----:B------:R-:W-:Y:S01]  /*9ff0*/  ISETP.GT.AND P3, PT, R145, 0x1d, PT ;  /* 0x0000001d9100780c */ /* 0x000fe20003f64270 */
[----:B------:R-:W-:Y:S01]  /*a000*/  ULEA UR4, UR10, UR8, 0xe ;  /* 0x000000080a047291 */ /* 0x000fe2000f8e703f */
[----:B------:R-:W-:Y:S02]  /*a010*/  VIADD R155, R155, 0x1 ;  /* 0x000000019b9b7836 */ /* 0x000fe40000000000 */
        /* <DEDUP_REMOVED lines=48> */
[----:B------:R-:W0:Y:S01]  /*a320*/  LDGDEPBAR ;  /* 0x00000000000079af */ /* 0x000e220000000000 */
[----:B-1----:R-:W1:Y:S01]  /*a330*/  S2R R159, SR_TID.X ;  /* 0x00000000009f7919 */ /* 0x002e620000002100 */
[----:B------:R-:W-:Y:S01]  /*a340*/  VIADD R235, R2, UR4 ;  /* 0x0000000402eb7c36 */ /* 0x000fe20008000000 */
[----:B-1----:R-:W-:-:S04]  /*a350*/  LOP3.LUT R159, R159, 0x3f, RZ, 0xc0, !PT ;  /* 0x0000003f9f9f7812 */ /* 0x002fc800078ec0ff */
[----:B------:R-:W-:Y:S01]  /*a360*/  ISETP.GE.AND P3, PT, R159, R145, PT ;  /* 0x000000919f00720c */ /* 0x000fe20003f66270 */
[----:B------:R-:W-:-:S03]  /*a370*/  VIADD R145, R145, 0xffffffc0 ;  /* 0xffffffc091917836 */ /* 0x000fc60000000000 */
[----:B------:R-:W-:-:S04]  /*a380*/  SEL R158, RZ, 0x4, P3 ;  /* 0x00000004ff9e7807 */ /* 0x000fc80001800000 */
[----:B------:R-:W-:-:S04]  /*a390*/  SEL R158, R158, RZ, !P2 ;  /* 0x000000ff9e9e7207 */ /* 0x000fc80005000000 */
[----:B------:R-:W-:Y:S02]  /*a3a0*/  ISETP.NE.U32.AND P2, PT, R158, RZ, PT ;  /* 0x000000ff9e00720c */ /* 0x000fe40003f45070 */
[----:B------:R-:W-:-:S05]  /*a3b0*/  IADD3 R158, P3, R18, R141, RZ ;  /* 0x0000008d129e7210 */ /* 0x000fca0007f7e0ff */
[----:B------:R-:W-:-:S06]  /*a3c0*/  IMAD.X R159, R148, 0x1, R20, P3 ;  /* 0x00000001949f7824 */ /* 0x000fcc00018e0614 */
[----:B------:R1:W-:Y:S02]  /*a3d0*/  LDGSTS.E [R235+0x18000], desc[UR16][R158.64], P2 ;  /* 0x180000009eeb7fae */ /* 0x0003e40009121850 */
[----:B-1----:R-:W-:-:S05]  /*a3e0*/  IADD3 R158, P3, R18, R133, RZ ;  /* 0x00000085129e7210 */ /* 0x002fca0007f7e0ff */
[----:B------:R-:W-:-:S05]  /*a3f0*/  IMAD.X R159, R146, 0x1, R20, P3 ;  /* 0x00000001929f7824 */ /* 0x000fca00018e0614 */
        /* <DEDUP_REMOVED lines=16> */
[----:B-1----:R-:W-:Y:S02]  /*a500*/  IADD3 R158, P3, R18, R88, RZ ;  /* 0x00000058129e7210 */ /* 0x002fe40007f7e0ff */
[----:B------:R-:W-:-:S03]  /*a510*/  IADD3 R88, P5, R88, R152, RZ ;  /* 0x0000009858587210 */ /* 0x000fc60007fbe0ff */
[C---:B------:R-:W-:Y:S02]  /*a520*/  IMAD.X R159, R98.reuse, 0x1, R20, P3 ;  /* 0x00000001629f7824 */ /* 0x040fe400018e0614 */
[----:B------:R-:W-:-:S03]  /*a530*/  IMAD.X R98, R98, 0x1, R151, P5 ;  /* 0x0000000162627824 */ /* 0x000fc600028e0697 */
[----:B------:R1:W-:Y:S02]  /*a540*/  LDGSTS.E [R235+0x19c00], desc[UR16][R158.64], P2 ;  /* 0x19c000009eeb7fae */ /* 0x0003e40009121850 */
[----:B-1----:R-:W-:Y:S02]  /*a550*/  LOP3.LUT R235, R2, 0x20, RZ, 0x3c, !PT ;  /* 0x0000002002eb7812 */ /* 0x002fe400078e3cff */
[----:B------:R-:W-:-:S03]  /*a560*/  IADD3 R158, P3, R18, R139, RZ ;  /* 0x0000008b129e7210 */ /* 0x000fc60007f7e0ff */
[----:B------:R-:W-:Y:S02]  /*a570*/  VIADD R235, R235, UR4 ;  /* 0x00000004ebeb7c36 */ /* 0x000fe40008000000 */
        /* <DEDUP_REMOVED lines=23> */
[--C-:B------:R-:W-:Y:S01]  /*a6f0*/  IMAD.X R96, R96, 0x1, R151.reuse, P4 ;  /* 0x0000000160607824 */ /* 0x100fe200020e0697 */
[----:B------:R-:W-:Y:S02]  /*a700*/  IADD3 R93, P4, R93, R152, RZ ;  /* 0x000000985d5d7210 */ /* 0x000fe40007f9e0ff */
[----:B------:R1:W-:Y:S03]  /*a710*/  LDGSTS.E [R235+0x19d00], desc[UR16][R158.64], P2 ;  /* 0x19d000009eeb7fae */ /* 0x0003e60009121850 */
[----:B------:R-:W-:Y:S01]  /*a720*/  IMAD.X R106, R106, 0x1, R151, P4 ;  /* 0x000000016a6a7824 */ /* 0x000fe200020e0697 */
        /* <DEDUP_REMOVED lines=44> */
[-C--:B------:R-:W-:Y:S02]  /*a9f0*/  IADD3 R113, P4, R113, R152.reuse, RZ ;  /* 0x0000009871717210 */ /* 0x080fe40007f9e0ff */
[----:B------:R1:W-:Y:S03]  /*aa00*/  LDGSTS.E [R235+0x19300], desc[UR16][R158.64], P2 ;  /* 0x193000009eeb7fae */ /* 0x0003e60009121850 */
[----:B------:R-:W-:Y:S01]  /*aa10*/  IMAD.X R126, R126, 0x1, R151, P4 ;  /* 0x000000017e7e7824 */ /* 0x000fe200020e0697 */
[----:B------:R-:W-:-:S05]  /*aa20*/  IADD3 R123, P4, R123, R152, RZ ;  /* 0x000000987b7b7210 */ /* 0x000fca0007f9e0ff */
[--C-:B------:R-:W-:Y:S01]  /*aa30*/  IMAD.X R136, R136, 0x1, R151.reuse, P4 ;  /* 0x0000000188887824 */ /* 0x100fe200020e0697 */
[-C--:B------:R-:W-:Y:S02]  /*aa40*/  IADD3 R133, P4, R133, R152.reuse, RZ ;  /* 0x0000009885857210 */ /* 0x080fe40007f9e0ff */
[----:B-1----:R-:W-:Y:S02]  /*aa50*/  IADD3 R158, P3, R18, R95, RZ ;  /* 0x0000005f129e7210 */ /* 0x002fe40007f7e0ff */
[-C--:B------:R-:W-:Y:S01]  /*aa60*/  IADD3 R95, P5, R95, R152.reuse, RZ ;  /* 0x000000985f5f7210 */ /* 0x080fe20007fbe0ff */
[--C-:B------:R-:W-:Y:S01]  /*aa70*/  IMAD.X R146, R146, 0x1, R151.reuse, P4 ;  /* 0x0000000192927824 */ /* 0x100fe200020e0697 */
[----:B------:R-:W-:Y:S01]  /*aa80*/  LEA R143, P4, R19, R143, 0x2 ;  /* 0x0000008f138f7211 */ /* 0x000fe200078810ff */
[C---:B------:R-:W-:Y:S02]  /*aa90*/  IMAD.X R159, R108.reuse, 0x1, R20, P3 ;  /* 0x000000016c9f7824 */ /* 0x040fe400018e0614 */
[--C-:B------:R-:W-:Y:S01]  /*aaa0*/  IMAD.X R108, R108, 0x1, R151.reuse, P5 ;  /* 0x000000016c6c7824 */ /* 0x100fe200028e0697 */
[-C--:B------:R-:W-:Y:S01]  /*aab0*/  IADD3 R105, P5, R105, R152.reuse, RZ ;  /* 0x0000009869697210 */ /* 0x080fe20007fbe0ff */
[----:B------:R-:W-:Y:S01]  /*aac0*/  IMAD.X R149, R149, 0x1, R172, P4 ;  /* 0x0000000195957824 */ /* 0x000fe200020e06ac */
[----:B------:R1:W-:Y:S03]  /*aad0*/  LDGSTS.E [R235+0x19700], desc[UR16][R158.64], P2 ;  /* 0x197000009eeb7fae */ /* 0x0003e60009121850 */
[----:B------:R-:W-:Y:S01]  /*aae0*/  IMAD.X R118, R118, 0x1, R151, P5 ;  /* 0x0000000176767824 */ /* 0x000fe200028e0697 */
[----:B------:R-:W-:-:S05]  /*aaf0*/  IADD3 R115, P5, R115, R152, RZ ;  /* 0x0000009873737210 */ /* 0x000fca0007fbe0ff */
[--C-:B------:R-:W-:Y:S01]  /*ab00*/  IMAD.X R128, R128, 0x1, R151.reuse, P5 ;  /* 0x0000000180807824 */ /* 0x100fe200028e0697 */
[----:B------:R-:W-:Y:S02]  /*ab10*/  IADD3 R125, P5, R125, R152, RZ ;  /* 0x000000987d7d7210 */ /* 0x000fe40007fbe0ff */
[----:B-1----:R-:W-:Y:S02]  /*ab20*/  IADD3 R158, P3, R18, R90, RZ ;  /* 0x0000005a129e7210 */ /* 0x002fe40007f7e0ff */
[-C--:B------:R-:W-:Y:S01]  /*ab30*/  IADD3 R90, P6, R90, R152.reuse, RZ ;  /* 0x000000985a5a7210 */ /* 0x080fe20007fde0ff */
[--C-:B------:R-:W-:Y:S01]  /*ab40*/  IMAD.X R138, R138, 0x1, R151.reuse, P5 ;  /* 0x000000018a8a7824 */ /* 0x100fe200028e0697 */
[-C--:B------:R-:W-:Y:S01]  /*ab50*/  IADD3 R135, P5, R135, R152.reuse, RZ ;  /* 0x0000009887877210 */ /* 0x080fe20007fbe0ff */
[C---:B------:R-:W-:Y:S02]  /*ab60*/  IMAD.X R159, R100.reuse, 0x1, R20, P3 ;  /* 0x00000001649f7824 */ /* 0x040fe400018e0614 */
[--C-:B------:R-:W-:Y:S01]  /*ab70*/  IMAD.X R100, R100, 0x1, R151.reuse, P6 ;  /* 0x0000000164647824 */ /* 0x100fe200030e0697 */
[----:B------:R-:W-:Y:S01]  /*ab80*/  IADD3 R97, P6, R97, R152, RZ ;  /* 0x0000009861617210 */ /* 0x000fe20007fde0ff */
[----:B------:R-:W-:Y:S01]  /*ab90*/  IMAD.X R22, R22, 0x1, R151, P5 ;  /* 0x0000000116167824 */ /* 0x000fe200028e0697 */
[----:B------:R1:W-:Y:S01]  /*aba0*/  LDGSTS.E [R235+0x19b00], desc[UR16][R158.64], P2 ;  /* 0x19b000009eeb7fae */ /* 0x0003e20009121850 */
[----:B------:R-:W-:-:S02]  /*abb0*/  ISETP.NE.U32.AND P5, PT, R154, R155, PT ;  /* 0x0000009b9a00720c */ /* 0x000fc40003fa5070 */
[----:B------:R-:W-:Y:S01]  /*abc0*/  IMAD.X R110, R110, 0x1, R151, P6 ;  /* 0x000000016e6e7824 */ /* 0x000fe200030e0697 */
[----:B------:R-:W-:-:S05]  /*abd0*/  IADD3 R107, P6, R107, R152, RZ ;  /* 0x000000986b6b7210 */ /* 0x000fca0007fde0ff */
[----:B------:R-:W-:Y:S01]  /*abe0*/  IMAD.X R120, R120, 0x1, R151, P6 ;  /* 0x0000000178787824 */ /* 0x000fe200030e0697 */
[----:B------:R-:W-:Y:S02]  /*abf0*/  IADD3 R117, P6, R117, R152, RZ ;  /* 0x0000009875757210 */ /* 0x000fe40007fde0ff */
[----:B-1----:R-:W-:-:S03]  /*ac00*/  IADD3 R158, P3, R18, R153, RZ ;  /* 0x00000099129e7210 */ /* 0x002fc60007f7e0ff */
[----:B------:R-:W-:Y:S01]  /*ac10*/  IMAD.X R130, R130, 0x1, R151, P6 ;  /* 0x0000000182827824 */ /* 0x000fe200030e0697 */
[-C--:B------:R-:W-:Y:S01]  /*ac20*/  IADD3 R127, P6, R127, R152.reuse, RZ ;  /* 0x000000987f7f7210 */ /* 0x080fe20007fde0ff */
[----:B------:R-:W-:Y:S01]  /*ac30*/  IMAD.X R159, R92, 0x1, R20, P3 ;  /* 0x000000015c9f7824 */ /* 0x000fe200018e0614 */
[----:B------:R-:W-:-:S03]  /*ac40*/  IADD3 R21, P3, R21, R152, RZ ;  /* 0x0000009815157210 */ /* 0x000fc60007f7e0ff */
[--C-:B------:R-:W-:Y:S01]  /*ac50*/  IMAD.X R140, R140, 0x1, R151.reuse, P6 ;  /* 0x000000018c8c7824 */ /* 0x100fe200030e0697 */
[----:B------:R1:W-:Y:S01]  /*ac60*/  LDGSTS.E [R235+0x19f00], desc[UR16][R158.64], P2 ;  /* 0x19f000009eeb7fae */ /* 0x0003e20009121850 */
[-C--:B------:R-:W-:Y:S01]  /*ac70*/  IADD3 R153, P2, R153, R152.reuse, RZ ;  /* 0x0000009899997210 */ /* 0x080fe20007f5e0ff */
[--C-:B------:R-:W-:Y:S01]  /*ac80*/  IMAD.X R94, R94, 0x1, R151.reuse, P3 ;  /* 0x000000015e5e7824 */ /* 0x100fe200018e0697 */
[-C--:B------:R-:W-:Y:S01]  /*ac90*/  IADD3 R91, P3, R91, R152.reuse, RZ ;  /* 0x000000985b5b7210 */ /* 0x080fe20007f7e0ff */
[----:B------:R-:W0:Y:S01]  /*aca0*/  LDGDEPBAR ;  /* 0x00000000000079af */ /* 0x000e220000000000 */
[-C--:B------:R-:W-:Y:S01]  /*acb0*/  IADD3 R137, P6, R137, R152.reuse, RZ ;  /* 0x0000009889897210 */ /* 0x080fe20007fde0ff */
[--C-:B------:R-:W-:Y:S01]  /*acc0*/  IMAD.X R92, R92, 0x1, R151.reuse, P2 ;  /* 0x000000015c5c7824 */ /* 0x100fe200010e0697 */
[-C--:B------:R-:W-:Y:S01]  /*acd0*/  IADD3 R89, P2, R89, R152.reuse, RZ ;  /* 0x0000009859597210 */ /* 0x080fe20007f5e0ff */
[--C-:B------:R-:W-:Y:S01]  /*ace0*/  IMAD.X R104, R104, 0x1, R151.reuse, P3 ;  /* 0x0000000168687824 */ /* 0x100fe200018e0697 */
[----:B------:R-:W-:Y:S01]  /*acf0*/  IADD3 R101, P3, R101, R152, RZ ;  /* 0x0000009865657210 */ /* 0x000fe20007f7e0ff */
[----:B------:R-:W-:-:S02]  /*ad00*/  IMAD.X R150, R150, 0x1, R151, P6 ;  /* 0x0000000196967824 */ /* 0x000fc400030e0697 */
[--C-:B------:R-:W-:Y:S01]  /*ad10*/  IMAD.X R102, R102, 0x1, R151.reuse, P2 ;  /* 0x0000000166667824 */ /* 0x100fe200010e0697 */
[-C--:B------:R-:W-:Y:S01]  /*ad20*/  IADD3 R99, P2, R99, R152.reuse, RZ ;  /* 0x0000009863637210 */ /* 0x080fe20007f5e0ff */
[----:B------:R-:W-:Y:S01]  /*ad30*/  IMAD.X R114, R114, 0x1, R151, P3 ;  /* 0x0000000172727824 */ /* 0x000fe200018e0697 */
[----:B------:R-:W-:-:S03]  /*ad40*/  IADD3 R111, P3, R111, R152, RZ ;  /* 0x000000986f6f7210 */ /* 0x000fc60007f7e0ff */
        /* <DEDUP_REMOVED lines=13> */
[----:B------:R-:W-:Y:S01]  /*ae20*/  IADD3 R139, P2, R139, R152, RZ ;  /* 0x000000988b8b7210 */ /* 0x000fe20007f5e0ff */
[----:B------:R-:W-:-:S04]  /*ae30*/  IMAD.X R148, R148, 0x1, R151, P3 ;  /* 0x0000000194947824 */ /* 0x000fc800018e0697 */
[----:B------:R-:W-:Y:S01]  /*ae40*/  IMAD.X R147, R147, 0x1, R151, P2 ;  /* 0x0000000193937824 */ /* 0x000fe200010e0697 */
[----:B-1----:R-:W-:Y:S07]  /*ae50*/  @P5 BRA `(.L_x_1) ;  /* 0xffffffd000805947 */ /* 0x002fee000383ffff */
.L_x_0:
[----:B------:R-:W1:Y:S01]  /*ae60*/  S2R R158, SR_TID.X ;  /* 0x00000000009e7919 */ /* 0x000e620000002100 */
[----:B------:R-:W-:Y:S02]  /*ae70*/  WARPGROUP.DEPBAR.LE gsb0, 0x0 ;  /* 0x00008000000079c5 */ /* 0x000fe40000010000 */
[----:B------:R-:W-:-:S04]  /*ae80*/  DEPBAR.LE SB0, 0x0 ;  /* 0x000080000000791a */ /* 0x000fc80000000000 */
[C---:B------:R-:W-:Y:S01]  /*ae90*/  VIADD R6, R0.reuse, 0x2 ;  /* 0x0000000200067836 */ /* 0x040fe20000000000 */
[----:B------:R-:W-:Y:S01]  /*aea0*/  ULDC UR4, c[0x0][0x244] ;  /* 0x0000910000047ab9 */ /* 0x000fe20000000800 */
[----:B------:R-:W-:Y:S01]  /*aeb0*/  VIADD R4, R0, 0x3 ;  /* 0x0000000300047836 */ /* 0x000fe20000000000 */
[----:B------:R-:W-:Y:S01]  /*aec0*/  ULDC UR5, c[0x0][0x248] ;  /* 0x0000920000057ab9 */ /* 0x000fe20000000800 */
[----:B------:R-:W-:Y:S01]  /*aed0*/  IMAD.MOV.U32 R5, RZ, RZ, R58 ;  /* 0x000000ffff057224 */ /* 0x000fe200078e003a */
[-C--:B------:R-:W-:Y:S01]  /*aee0*/  ISETP.LT.AND P2, PT, R6, R157.reuse, !P0 ;  /* 0x0000009d0600720c */ /* 0x080fe20004741270 */
[----:B------:R-:W-:Y:S01]  /*aef0*/  IMAD.MOV.U32 R6, RZ, RZ, R24 ;  /* 0x000000ffff067224 */ /* 0x000fe200078e0018 */
[----:B------:R-:W-:Y:S01]  /*af00*/  ISETP.LT.AND P3, PT, R4, R157, !P0 ;  /* 0x0000009d0400720c */ /* 0x000fe20004761270 */
[----:B------:R-:W-:Y:S01]  /*af10*/  IMAD.MOV.U32 R4, RZ, RZ, R56 ;  /* 0x000000ffff047224 */ /* 0x000fe200078e0038 */
[----:B------:R-:W-:Y:S01]  /*af20*/  ULDC.64 UR6, c[0x0][0x220] ;  /* 0x0000880000067ab9 */ /* 0x000fe20000000a00 */
[----:B------:R-:W-:-:S02]  /*af30*/  IMAD.MOV.U32 R7, RZ, RZ, R26 ;  /* 0x000000ffff077224 */ /* 0x000fc400078e001a */
[----:B------:R-:W-:-:S05]  /*af40*/  VIADD R2, R0, 0x4 ;  /* 0x0000000400027836 */ /* 0x000fca0000000000 */
[----:B------:R-:W-:Y:S01]  /*af50*/  ISETP.LT.AND P5, PT, R2, R157, !P0 ;  /* 0x0000009d0200720c */ /* 0x000fe200047a1270 */
[C---:B-1----:R-:W-:Y:S02]  /*af60*/  IMAD.SHL.U32 R159, R158.reuse, 0x40, RZ ;  /* 0x000000409e9f7824 */ /* 0x042fe400078e00ff */
[C---:B------:R-:W-:Y:S02]  /*af70*/  IMAD.SHL.U32 R235, R158.reuse, 0x10, RZ ;  /* 0x000000109eeb7824 */ /* 0x040fe400078e00ff */
[----:B------:R-:W-:Y:S01]  /*af80*/  IMAD.SHL.U32 R3, R158, 0x8, RZ ;  /* 0x000000089e037824 */ /* 0x000fe200078e00ff */
[----:B------:R-:W-:Y:S02]  /*af90*/  LOP3.LUT R159, R159, 0x400, RZ, 0xc0, !PT ;  /* 0x000004009f9f7812 */ /* 0x000fe400078ec0ff */
[----:B------:R-:W-:Y:S02]  /*afa0*/  LOP3.LUT R235, R235, 0xf0, RZ, 0xc0, !PT ;  /* 0x000000f0ebeb7812 */ /* 0x000fe400078ec0ff */
[----:B------:R-:W-:-:S02]  /*afb0*/  LOP3.LUT R3, R3, 0x300, RZ, 0xc0, !PT ;  /* 0x0000030003037812 */ /* 0x000fc400078ec0ff */
[----:B------:R-:W-:Y:S02]  /*afc0*/  IADD3 R8, R159, UR8, R235 ;  /* 0x000000089f087c10 */ /* 0x000fe4000fffe0eb */
[----:B------:R-:W-:-:S03]  /*afd0*/  LOP3.LUT R158, R158, 0x7f, RZ, 0xc0, !PT ;  /* 0x0000007f9e9e7812 */ /* 0x000fc600078ec0ff */
[----:B------:R-:W-:Y:S01]  /*afe0*/  IMAD.IADD R100, R3, 0x1, R8 ;  /* 0x0000000103647824 */ /* 0x000fe200078e0208 */
[----:B------:R-:W-:Y:S01]  /*aff0*/  BAR.SYNC.DEFER_BLOCKING 0x0 ;  /* 0x0000000000007b1d */ /* 0x000fe20000010000 */
[----:B------:R-:W-:Y:S01]  /*b000*/  LEA R2, R158, UR8, 0x4 ;  /* 0x000000089e027c11 */ /* 0x000fe2000f8e20ff */
[----:B------:R-:W-:Y:S02]  /*b010*/  IMAD.MOV.U32 R9, RZ, RZ, R59 ;  /* 0x000000ffff097224 */ /* 0x000fe400078e003b */
[----:B------:R-:W-:Y:S02]  /*b020*/  IMAD.MOV.U32 R10, RZ, RZ, R25 ;  /* 0x000000ffff0a7224 */ /* 0x000fe400078e0019 */
[----:B------:R-:W-:Y:S02]  /*b030*/  IMAD.MOV.U32 R11, RZ, RZ, R27 ;  /* 0x000000ffff0b7224 */ /* 0x000fe400078e001b */
[----:B------:R-:W-:Y:S01]  /*b040*/  IMAD.MOV.U32 R12, RZ, RZ, R60 ;  /* 0x000000ffff0c7224 */ /* 0x000fe200078e003c */
[----:B------:R-:W2:Y:S01]  /*b050*/  LDL.LU R3, [R1+0xc0] ;  /* 0x0000c00001037983 */ /* 0x000ea20000300800 */
[----:B------:R-:W-:-:S02]  /*b060*/  IMAD.MOV.U32 R8, RZ, RZ, R57 ;  /* 0x000000ffff087224 */ /* 0x000fc400078e0039 */
[----:B------:R-:W-:Y:S02]  /*b070*/  IMAD.MOV.U32 R13, RZ, RZ, R62 ;  /* 0x000000ffff0d7224 */ /* 0x000fe400078e003e */
[----:B------:R-:W-:Y:S02]  /*b080*/  IMAD.MOV.U32 R14, RZ, RZ, R28 ;  /* 0x000000ffff0e7224 */ /* 0x000fe400078e001c */
[----:B------:R-:W-:Y:S02]  /*b090*/  IMAD.MOV.U32 R15, RZ, RZ, R30 ;  /* 0x000000ffff0f7224 */ /* 0x000fe400078e001e */
[----:B------:R-:W-:Y:S02]  /*b0a0*/  IMAD.MOV.U32 R16, RZ, RZ, R61 ;  /* 0x000000ffff107224 */ /* 0x000fe400078e003d */
[----:B------:R-:W-:Y:S02]  /*b0b0*/  IMAD.MOV.U32 R17, RZ, RZ, R63 ;  /* 0x000000ffff117224 */ /* 0x000fe400078e003f */
[----:B------:R-:W-:Y:S01]  /*b0c0*/  IMAD.MOV.U32 R18, RZ, RZ, R29 ;  /* 0x000000ffff127224 */ /* 0x000fe200078e001d */
[----:B------:R1:W-:Y:S01]  /*b0d0*/  STSM.16.M88.4 [R100], R4 ;  /* 0x0000000464007844 */ /* 0x0003e20000000200 */
[----:B------:R-:W-:-:S02]  /*b0e0*/  IMAD.MOV.U32 R19, RZ, RZ, R31 ;  /* 0x000000ffff137224 */ /* 0x000fc400078e001f */
[----:B------:R-:W-:Y:S01]  /*b0f0*/  IMAD.MOV.U32 R20, RZ, RZ, R73 ;  /* 0x000000ffff147224 */ /* 0x000fe200078e0049 */
[----:B------:R-:W-:Y:S01]  /*b100*/  BAR.SYNC.DEFER_BLOCKING 0x0 ;  /* 0x0000000000007b1d */ /* 0x000fe20000010000 */
[----:B------:R-:W-:Y:S02]  /*b110*/  IMAD.MOV.U32 R21, RZ, RZ, R75 ;  /* 0x000000ffff157224 */ /* 0x000fe400078e004b */
[----:B------:R-:W-:Y:S02]  /*b120*/  IMAD.MOV.U32 R22, RZ, RZ, R41 ;  /* 0x000000ffff167224 */ /* 0x000fe400078e0029 */
[----:B------:R-:W-:Y:S02]  /*b130*/  IMAD.MOV.U32 R23, RZ, RZ, R43 ;  /* 0x000000ffff177224 */ /* 0x000fe400078e002b */
[----:B------:R-:W-:Y:S02]  /*b140*/  IMAD.MOV.U32 R24, RZ, RZ, R77 ;  /* 0x000000ffff187224 */ /* 0x000fe400078e004d */
[----:B------:R-:W-:-:S02]  /*b150*/  IMAD.MOV.U32 R25, RZ, RZ, R79 ;  /* 0x000000ffff197224 */ /* 0x000fc400078e004f */
[----:B------:R-:W-:Y:S02]  /*b160*/  IMAD.MOV.U32 R26, RZ, RZ, R45 ;  /* 0x000000ffff1a7224 */ /* 0x000fe400078e002d */
[----:B-1----:R-:W-:Y:S02]  /*b170*/  IMAD.MOV.U32 R4, RZ, RZ, R64 ;  /* 0x000000ffff047224 */ /* 0x002fe400078e0040 */
[----:B------:R-:W-:Y:S02]  /*b180*/  IMAD.MOV.U32 R5, RZ, RZ, R66 ;  /* 0x000000ffff057224 */ /* 0x000fe400078e0042 */
[----:B------:R-:W-:Y:S02]  /*b190*/  IMAD.MOV.U32 R6, RZ, RZ, R32 ;  /* 0x000000ffff067224 */ /* 0x000fe400078e0020 */
[----:B------:R-:W-:Y:S02]  /*b1a0*/  IMAD.MOV.U32 R7, RZ, RZ, R34 ;  /* 0x000000ffff077224 */ /* 0x000fe400078e0022 */
[----:B------:R-:W-:-:S02]  /*b1b0*/  IMAD.MOV.U32 R27, RZ, RZ, R47 ;  /* 0x000000ffff1b7224 */ /* 0x000fc400078e002f */
[----:B------:R-:W-:Y:S01]  /*b1c0*/  IMAD.MOV.U32 R28, RZ, RZ, R80 ;  /* 0x000000ffff1c7224 */ /* 0x000fe200078e0050 */
[----:B------:R-:W1:Y:S01]  /*b1d0*/  LDS.128 R96, [R2] ;  /* 0x0000000002607984 */ /* 0x000e620000000c00 */
[----:B------:R-:W-:Y:S02]  /*b1e0*/  IMAD.MOV.U32 R29, RZ, RZ, R82 ;  /* 0x000000ffff1d7224 */ /* 0x000fe400078e0052 */
[----:B------:R-:W-:Y:S01]  /*b1f0*/  IMAD.MOV.U32 R30, RZ, RZ, R48 ;  /* 0x000000ffff1e7224 */ /* 0x000fe200078e0030 */
[----:B------:R-:W-:Y:S01]  /*b200*/  BAR.SYNC.DEFER_BLOCKING 0x0 ;  /* 0x0000000000007b1d */ /* 0x000fe20000010000 */
[----:B------:R-:W-:Y:S02]  /*b210*/  IMAD.MOV.U32 R31, RZ, RZ, R50 ;  /* 0x000000ffff1f7224 */ /* 0x000fe400078e0032 */
[----:B------:R-:W-:Y:S02]  /*b220*/  IMAD.MOV.U32 R45, RZ, RZ, R83 ;  /* 0x000000ffff2d7224 */ /* 0x000fe400078e0053 */
[----:B------:R-:W-:-:S02]  /*b230*/  IMAD.MOV.U32 R47, RZ, RZ, R51 ;  /* 0x000000ffff2f7224 */ /* 0x000fc400078e0033 */
[----:B------:R-:W-:Y:S02]  /*b240*/  IMAD.MOV.U32 R48, RZ, RZ, R84 ;  /* 0x000000ffff307224 */ /* 0x000fe400078e0054 */
[----:B------:R-:W-:Y:S02]  /*b250*/  IMAD.MOV.U32 R50, RZ, RZ, R52 ;  /* 0x000000ffff327224 */ /* 0x000fe400078e0034 */
[----:B------:R-:W-:Y:S01]  /*b260*/  IMAD.MOV.U32 R51, RZ, RZ, R54 ;  /* 0x000000ffff337224 */ /* 0x000fe200078e0036 */
[----:B------:R3:W-:Y:S01]  /*b270*/  STSM.16.M88.4 [R100], R8 ;  /* 0x0000000864007844 */ /* 0x0007e20000000200 */
[----:B------:R-:W-:Y:S01]  /*b280*/  BAR.SYNC.DEFER_BLOCKING 0x0 ;  /* 0x0000000000007b1d */ /* 0x000fe20000010000 */
[----:B---3--:R-:W-:Y:S02]  /*b290*/  IMAD.MOV.U32 R8, RZ, RZ, R65 ;  /* 0x000000ffff087224 */ /* 0x008fe400078e0041 */
[----:B------:R-:W-:Y:S02]  /*b2a0*/  IMAD.MOV.U32 R9, RZ, RZ, R67 ;  /* 0x000000ffff097224 */ /* 0x000fe400078e0043 */
[----:B------:R-:W-:-:S02]  /*b2b0*/  IMAD.MOV.U32 R10, RZ, RZ, R33 ;  /* 0x000000ffff0a7224 */ /* 0x000fc400078e0021 */
[----:B------:R-:W-:Y:S01]  /*b2c0*/  IMAD.MOV.U32 R11, RZ, RZ, R35 ;  /* 0x000000ffff0b7224 */ /* 0x000fe200078e0023 */
[----:B------:R-:W3:Y:S01]  /*b2d0*/  LDS.128 R92, [R2] ;  /* 0x00000000025c7984 */ /* 0x000ee20000000c00 */
[----:B------:R-:W-:Y:S06]  /*b2e0*/  BAR.SYNC.DEFER_BLOCKING 0x0 ;  /* 0x0000000000007b1d */ /* 0x000fec0000010000 */
[----:B------:R4:W-:Y:S02]  /*b2f0*/  STSM.16.M88.4 [R100], R12 ;  /* 0x0000000c64007844 */ /* 0x0009e40000000200 */
[----:B------:R-:W-:Y:S01]  /*b300*/  BAR.SYNC.DEFER_BLOCKING 0x0 ;  /* 0x0000000000007b1d */ /* 0x000fe20000010000 */
[----:B----4-:R-:W-:-:S02]  /*b310*/  IMAD.MOV.U32 R12, RZ, RZ, R68 ;  /* 0x000000ffff0c7224 */ /* 0x010fc400078e0044 */
[----:B------:R-:W-:Y:S02]  /*b320*/  IMAD.MOV.U32 R13, RZ, RZ, R70 ;  /* 0x000000ffff0d7224 */ /* 0x000fe400078e0046 */
[----:B------:R-:W-:Y:S02]  /*b330*/  IMAD.MOV.U32 R14, RZ, RZ, R36 ;  /* 0x000000ffff0e7224 */ /* 0x000fe400078e0024 */
[----:B------:R-:W-:Y:S02]  /*b340*/  IMAD.MOV.U32 R15, RZ, RZ, R38 ;  /* 0x000000ffff0f7224 */ /* 0x000fe400078e0026 */
[----:B------:R-:W-:Y:S02]  /*b350*/  IMAD.MOV.U32 R68, RZ, RZ, R85 ;  /* 0x000000ffff447224 */ /* 0x000fe400078e0055 */
[----:B------:R-:W-:Y:S01]  /*b360*/  IMAD.MOV.U32 R70, RZ, RZ, R53 ;  /* 0x000000ffff467224 */ /* 0x000fe200078e0035 */
[----:B------:R-:W4:Y:S01]  /*b370*/  LDS.128 R88, [R2] ;  /* 0x0000000002587984 */ /* 0x000f220000000c00 */
[----:B------:R-:W-:Y:S06]  /*b380*/  BAR.SYNC.DEFER_BLOCKING 0x0 ;  /* 0x0000000000007b1d */ /* 0x000fec0000010000 */
[----:B------:R5:W-:Y:S02]  /*b390*/  STSM.16.M88.4 [R100], R16 ;  /* 0x0000001064007844 */ /* 0x000be40000000200 */
[----:B------:R-:W-:Y:S01]  /*b3a0*/  BAR.SYNC.DEFER_BLOCKING 0x0 ;  /* 0x0000000000007b1d */ /* 0x000fe20000010000 */
[----:B-----5:R-:W-:-:S02]  /*b3b0*/  IMAD.MOV.U32 R16, RZ, RZ, R69 ;  /* 0x000000ffff107224 */ /* 0x020fc400078e0045 */
[----:B------:R-:W-:Y:S02]  /*b3c0*/  IMAD.MOV.U32 R17, RZ, RZ, R71 ;  /* 0x000000ffff117224 */ /* 0x000fe400078e0047 */
[----:B------:R-:W-:Y:S02]  /*b3d0*/  IMAD.MOV.U32 R18, RZ, RZ, R37 ;  /* 0x000000ffff127224 */ /* 0x000fe400078e0025 */
[----:B------:R-:W-:Y:S02]  /*b3e0*/  IMAD.MOV.U32 R19, RZ, RZ, R39 ;  /* 0x000000ffff137224 */ /* 0x000fe400078e0027 */
[----:B------:R-:W-:Y:S02]  /*b3f0*/  IMAD.MOV.U32 R69, RZ, RZ, R87 ;  /* 0x000000ffff457224 */ /* 0x000fe400078e0057 */
[----:B------:R-:W-:Y:S01]  /*b400*/  IMAD.MOV.U32 R71, RZ, RZ, R55 ;  /* 0x000000ffff477224 */ /* 0x000fe200078e0037 */
[----:B------:R-:W5:Y:S01]  /*b410*/  LDS.128 R64, [R2] ;  /* 0x0000000002407984 */ /* 0x000f620000000c00 */
[----:B------:R-:W-:Y:S06]  /*b420*/  BAR.SYNC.DEFER_BLOCKING 0x0 ;  /* 0x0000000000007b1d */ /* 0x000fec0000010000 */
[----:B------:R-:W-:Y:S02]  /*b430*/  STSM.16.M88.4 [R100], R4 ;  /* 0x0000000464007844 */ /* 0x000fe40000000200 */
[----:B------:R-:W-:Y:S06]  /*b440*/  BAR.SYNC.DEFER_BLOCKING 0x0 ;  /* 0x0000000000007b1d */ /* 0x000fec0000010000 */
[----:B------:R-:W5:Y:S02]  /*b450*/  LDS.128 R60, [R2] ;  /* 0x00000000023c7984 */ /* 0x000f640000000c00 */
[----:B------:R-:W-:Y:S06]  /*b460*/  BAR.SYNC.DEFER_BLOCKING 0x0 ;  /* 0x0000000000007b1d */ /* 0x000fec0000010000 */
[----:B------:R1:W-:Y:S02]  /*b470*/  STSM.16.M88.4 [R100], R8 ;  /* 0x0000000864007844 */ /* 0x0003e40000000200 */
[----:B------:R-:W-:Y:S01]  /*b480*/  BAR.SYNC.DEFER_BLOCKING 0x0 ;  /* 0x0000000000007b1d */ /* 0x000fe20000010000 */
[----:B--2---:R-:W-:-:S02]  /*b490*/  IMAD R3, R3, UR4, RZ ;  /* 0x0000000403037c24 */ /* 0x004fc4000f8e02ff */
[----:B-1----:R-:W-:Y:S02]  /*b4a0*/  IMAD.MOV.U32 R8, RZ, RZ, R72 ;  /* 0x000000ffff087224 */ /* 0x002fe400078e0048 */
[----:B------:R-:W-:Y:S02]  /*b4b0*/  IMAD.MOV.U32 R9, RZ, RZ, R74 ;  /* 0x000000ffff097224 */ /* 0x000fe400078e004a */
[----:B------:R-:W-:Y:S01]  /*b4c0*/  IMAD.MOV.U32 R10, RZ, RZ, R40 ;  /* 0x000000ffff0a7224 */ /* 0x000fe200078e0028 */
[----:B------:R-:W-:Y:S01]  /*b4d0*/  LEA R40, P4, R3, UR6, 0x2 ;  /* 0x0000000603287c11 */ /* 0x000fe2000f8810ff */
[----:B------:R-:W-:-:S03]  /*b4e0*/  IMAD.MOV.U32 R11, RZ, RZ, R42 ;  /* 0x000000ffff0b7224 */ /* 0x000fc600078e002a */
[----:B------:R-:W-:Y:S02]  /*b4f0*/  LEA.HI.X.SX32 R3, R3, UR7, 0x2, P4 ;  /* 0x0000000703037c11 */ /* 0x000fe4000a0f16ff */
[----:B------:R-:W-:Y:S01]  /*b500*/  ISETP.LT.AND P4, PT, R0, R157, !P0 ;  /* 0x0000009d0000720c */ /* 0x000fe20004781270 */
[----:B------:R-:W1:Y:S01]  /*b510*/  LDS.128 R56, [R2] ;  /* 0x0000000002387984 */ /* 0x000e620000000c00 */
[----:B------:R-:W-:Y:S06]  /*b520*/  BAR.SYNC.DEFER_BLOCKING 0x0 ;  /* 0x0000000000007b1d */ /* 0x000fec0000010000 */
[----:B------:R-:W-:Y:S02]  /*b530*/  STSM.16.M88.4 [R100], R12 ;  /* 0x0000000c64007844 */ /* 0x000fe40000000200 */
[----:B------:R-:W-:Y:S06]  /*b540*/  BAR.SYNC.DEFER_BLOCKING 0x0 ;  /* 0x0000000000007b1d */ /* 0x000fec0000010000 */
[----:B------:R-:W2:Y:S02]  /*b550*/  LDS.128 R32, [R2] ;  /* 0x0000000002207984 */ /* 0x000ea40000000c00 */
[----:B------:R-:W-:Y:S06]  /*b560*/  BAR.SYNC.DEFER_BLOCKING 0x0 ;  /* 0x0000000000007b1d */ /* 0x000fec0000010000 */
[----:B------:R3:W-:Y:S02]  /*b570*/  STSM.16.M88.4 [R100], R16 ;  /* 0x0000001064007844 */ /* 0x0007e40000000200 */
[----:B------:R-:W-:Y:S01]  /*b580*/  BAR.SYNC.DEFER_BLOCKING 0x0 ;  /* 0x0000000000007b1d */ /* 0x000fe20000010000 */
[----:B---3--:R-:W-:-:S02]  /*b590*/  IMAD.MOV.U32 R16, RZ, RZ, R76 ;  /* 0x000000ffff107224 */ /* 0x008fc400078e004c */
[----:B------:R-:W-:Y:S02]  /*b5a0*/  IMAD.MOV.U32 R17, RZ, RZ, R78 ;  /* 0x000000ffff117224 */ /* 0x000fe400078e004e */
[----:B------:R-:W-:Y:S02]  /*b5b0*/  IMAD.MOV.U32 R18, RZ, RZ, R44 ;  /* 0x000000ffff127224 */ /* 0x000fe400078e002c */
[----:B------:R-:W-:Y:S02]  /*b5c0*/  IMAD.MOV.U32 R19, RZ, RZ, R46 ;  /* 0x000000ffff137224 */ /* 0x000fe400078e002e */
[----:B------:R-:W-:Y:S02]  /*b5d0*/  IMAD.MOV.U32 R44, RZ, RZ, R81 ;  /* 0x000000ffff2c7224 */ /* 0x000fe400078e0051 */
[----:B------:R-:W-:Y:S01]  /*b5e0*/  IMAD.MOV.U32 R46, RZ, RZ, R49 ;  /* 0x000000ffff2e7224 */ /* 0x000fe200078e0031 */
[----:B------:R-:W3:Y:S01]  /*b5f0*/  LDS.128 R36, [R2] ;  /* 0x0000000002247984 */ /* 0x000ee20000000c00 */
[----:B------:R-:W-:Y:S01]  /*b600*/  IMAD.MOV.U32 R49, RZ, RZ, R86 ;  /* 0x000000ffff317224 */ /* 0x000fe200078e0056 */
[----:B------:R-:W-:Y:S06]  /*b610*/  BAR.SYNC.DEFER_BLOCKING 0x0 ;  /* 0x0000000000007b1d */ /* 0x000fec0000010000 */
[----:B------:R-:W-:Y:S02]  /*b620*/  STSM.16.M88.4 [R100], R8 ;  /* 0x0000000864007844 */ /* 0x000fe40000000200 */
[----:B------:R-:W-:Y:S06]  /*b630*/  BAR.SYNC.DEFER_BLOCKING 0x0 ;  /* 0x0000000000007b1d */ /* 0x000fec0000010000 */
[----:B------:R-:W3:Y:S02]  /*b640*/  LDS.128 R4, [R2] ;  /* 0x0000000002047984 */ /* 0x000ee40000000c00 */
        /* <DEDUP_REMOVED lines=13> */
[----:B------:R4:W-:Y:S02]  /*b720*/  STSM.16.M88.4 [R100], R28 ;  /* 0x0000001c64007844 */ /* 0x0009e40000000200 */
[----:B------:R-:W-:Y:S01]  /*b730*/  BAR.SYNC.DEFER_BLOCKING 0x0 ;  /* 0x0000000000007b1d */ /* 0x000fe20000010000 */
[----:B----4-:R-:W-:-:S04]  /*b740*/  IMAD R28, R0, UR5, RZ ;  /* 0x00000005001c7c24 */ /* 0x010fc8000f8e02ff */
[C---:B------:R-:W-:Y:S01]  /*b750*/  VIADD R41, R28.reuse, UR5 ;  /* 0x000000051c297c36 */ /* 0x040fe20008000000 */
[----:B------:R-:W-:-:S04]  /*b760*/  LEA R42, P6, R28, R40, 0x2 ;  /* 0x000000281c2a7211 */ /* 0x000fc800078c10ff */
[----:B------:R-:W-:Y:S01]  /*b770*/  LEA.HI.X.SX32 R43, R28, R3, 0x2, P6 ;  /* 0x000000031c2b7211 */ /* 0x000fe200030f16ff */
[----:B------:R-:W4:Y:S01]  /*b780*/  LDS.128 R16, [R2] ;  /* 0x0000000002107984 */ /* 0x000f220000000c00 */
[----:B------:R-:W-:Y:S06]  /*b790*/  BAR.SYNC.DEFER_BLOCKING 0x0 ;  /* 0x0000000000007b1d */ /* 0x000fec0000010000 */
[----:B------:R5:W-:Y:S02]  /*b7a0*/  STSM.16.M88.4 [R100], R44 ;  /* 0x0000002c64007844 */ /* 0x000be40000000200 */
[----:B------:R-:W-:Y:S01]  /*b7b0*/  BAR.SYNC.DEFER_BLOCKING 0x0 ;  /* 0x0000000000007b1d */ /* 0x000fe20000010000 */
[----:B-----5:R-:W-:Y:S01]  /*b7c0*/  VIADD R46, R0, 0x5 ;  /* 0x00000005002e7836 */ /* 0x020fe20000000000 */
[C---:B------:R-:W-:Y:S01]  /*b7d0*/  LEA R44, P6, R41.reuse, R40, 0x2 ;  /* 0x00000028292c7211 */ /* 0x040fe200078c10ff */
[----:B------:R-:W-:-:S03]  /*b7e0*/  VIADD R47, R41, UR5 ;  /* 0x00000005292f7c36 */ /* 0x000fc60008000000 */
[----:B------:R-:W-:Y:S01]  /*b7f0*/  LEA.HI.X.SX32 R45, R41, R3, 0x2, P6 ;  /* 0x00000003292d7211 */ /* 0x000fe200030f16ff */
[----:B------:R-:W-:Y:S01]  /*b800*/  VIADD R41, R47, UR5 ;  /* 0x000000052f297c36 */ /* 0x000fe20008000000 */
[----:B------:R-:W5:Y:S01]  /*b810*/  LDS.128 R24, [R2] ;  /* 0x0000000002187984 */ /* 0x000f620000000c00 */
[----:B------:R-:W-:Y:S06]  /*b820*/  BAR.SYNC.DEFER_BLOCKING 0x0 ;  /* 0x0000000000007b1d */ /* 0x000fec0000010000 */
[----:B------:R1:W-:Y:S02]  /*b830*/  STSM.16.M88.4 [R100], R48 ;  /* 0x0000003064007844 */ /* 0x0003e40000000200 */
[----:B------:R-:W-:Y:S01]  /*b840*/  BAR.SYNC.DEFER_BLOCKING 0x0 ;  /* 0x0000000000007b1d */ /* 0x000fe20000010000 */
[----:B-1----:R-:W-:-:S02]  /*b850*/  VIADD R48, R0, 0x6 ;  /* 0x0000000600307836 */ /* 0x002fc40000000000 */
[----:B------:R-:W-:-:S03]  /*b860*/  VIADD R50, R0, 0x8 ;  /* 0x0000000800327836 */ /* 0x000fc60000000000 */
[----:B------:R-:W1:Y:S02]  /*b870*/  LDS.128 R28, [R2] ;  /* 0x00000000021c7984 */ /* 0x000e640000000c00 */
[----:B------:R-:W-:Y:S06]  /*b880*/  BAR.SYNC.DEFER_BLOCKING 0x0 ;  /* 0x0000000000007b1d */ /* 0x000fec0000010000 */
[----:B------:R-:W-:Y:S02]  /*b890*/  STSM.16.M88.4 [R100], R68 ;  /* 0x0000004464007844 */ /* 0x000fe40000000200 */
[----:B------:R-:W-:Y:S06]  /*b8a0*/  BAR.SYNC.DEFER_BLOCKING 0x0 ;  /* 0x0000000000007b1d */ /* 0x000fec0000010000 */
[----:B------:R2:W-:Y:S01]  /*b8b0*/  @P4 STG.E desc[UR16][R42.64], R96 ;  /* 0x000000602a004986 */ /* 0x0005e2000c101910 */
[----:B------:R-:W-:-:S02]  /*b8c0*/  ISETP.LT.AND P4, PT, R46, R157, !P0 ;  /* 0x0000009d2e00720c */ /* 0x000fc40004781270 */
[CC--:B------:R-:W-:Y:S01]  /*b8d0*/  LEA R46, P6, R47.reuse, R40.reuse, 0x2 ;  /* 0x000000282f2e7211 */ /* 0x0c0fe200078c10ff */
[----:B------:R3:W-:Y:S03]  /*b8e0*/  @P1 STG.E desc[UR16][R44.64], R92 ;  /* 0x0000005c2c001986 */ /* 0x0007e6000c101910 */
[----:B------:R-:W-:Y:S02]  /*b8f0*/  LEA.HI.X.SX32 R47, R47, R3, 0x2, P6 ;  /* 0x000000032f2f7211 */ /* 0x000fe400030f16ff */
[----:B------:R-:W-:Y:S02]  /*b900*/  ISETP.LT.AND P6, PT, R48, R157, !P0 ;  /* 0x0000009d3000720c */ /* 0x000fe400047c1270 */
[C---:B------:R-:W-:Y:S01]  /*b910*/  LEA R48, P1, R41.reuse, R40, 0x2 ;  /* 0x0000002829307211 */ /* 0x040fe200078210ff */
[----:B--2---:R-:W-:Y:S01]  /*b920*/  VIADD R42, R0, 0x7 ;  /* 0x00000007002a7836 */ /* 0x004fe20000000000 */
[----:B------:R2:W-:Y:S01]  /*b930*/  @P2 STG.E desc[UR16][R46.64], R97 ;  /* 0x000000612e002986 */ /* 0x0005e2000c101910 */
[C---:B------:R-:W-:Y:S01]  /*b940*/  VIADD R43, R41.reuse, UR5 ;  /* 0x00000005292b7c36 */ /* 0x040fe20008000000 */
[----:B------:R-:W-:-:S02]  /*b950*/  LEA.HI.X.SX32 R49, R41, R3, 0x2, P1 ;  /* 0x0000000329317211 */ /* 0x000fc400008f16ff */
[-C--:B------:R-:W-:Y:S01]  /*b960*/  ISETP.LT.AND P2, PT, R42, R157.reuse, !P0 ;  /* 0x0000009d2a00720c */ /* 0x080fe20004741270 */
[C---:B------:R-:W-:Y:S01]  /*b970*/  VIADD R41, R43.reuse, UR5 ;  /* 0x000000052b297c36 */ /* 0x040fe20008000000 */
[-C--:B------:R-:W-:Y:S01]  /*b980*/  LEA R42, P1, R43, R40.reuse, 0x2 ;  /* 0x000000282b2a7211 */ /* 0x080fe200078210ff */
[----:B------:R4:W-:Y:S01]  /*b990*/  @P3 STG.E desc[UR16][R48.64], R93 ;  /* 0x0000005d30003986 */ /* 0x0009e2000c101910 */
[----:B------:R-:W-:Y:S01]  /*b9a0*/  ISETP.LT.AND P3, PT, R50, R157, !P0 ;  /* 0x0000009d3200720c */ /* 0x000fe20004761270 */
[----:B------:R-:W-:Y:S01]  /*b9b0*/  VIADD R51, R41, UR5 ;  /* 0x0000000529337c36 */ /* 0x000fe20008000000 */
[----:B------:R-:W-:Y:S01]  /*b9c0*/  LEA.HI.X.SX32 R43, R43, R3, 0x2, P1 ;  /* 0x000000032b2b7211 */ /* 0x000fe200008f16ff */
[----:B------:R-:W-:Y:S01]  /*b9d0*/  VIADD R50, R0, 0x9 ;  /* 0x0000000900327836 */ /* 0x000fe20000000000 */
[----:B---3--:R-:W-:-:S03]  /*b9e0*/  LEA R44, P1, R41, R40, 0x2 ;  /* 0x00000028292c7211 */ /* 0x008fc600078210ff */
[----:B------:R3:W-:Y:S01]  /*b9f0*/  @P5 STG.E desc[UR16][R42.64], R98 ;  /* 0x000000622a005986 */ /* 0x0007e2000c101910 */
[----:B------:R-:W-:Y:S01]  /*ba00*/  LEA.HI.X.SX32 R45, R41, R3, 0x2, P1 ;  /* 0x00000003292d7211 */ /* 0x000fe200008f16ff */
[C---:B------:R-:W-:Y:S01]  /*ba10*/  VIADD R41, R51.reuse, UR5 ;  /* 0x0000000533297c36 */ /* 0x040fe20008000000 */
[CC--:B--2---:R-:W-:Y:S01]  /*ba20*/  LEA R46, P1, R51.reuse, R40.reuse, 0x2 ;  /* 0x00000028332e7211 */ /* 0x0c4fe200078210ff */
[----:B----4-:R-:W-:Y:S01]  /*ba30*/  VIADD R48, R0, 0xa ;  /* 0x0000000a00307836 */ /* 0x010fe20000000000 */
[----:B------:R-:W-:Y:S01]  /*ba40*/  ISETP.LT.AND P5, PT, R50, R157, !P0 ;  /* 0x0000009d3200720c */ /* 0x000fe200047a1270 */
[----:B------:R2:W-:Y:S01]  /*ba50*/  @P4 STG.E desc[UR16][R44.64], R94 ;  /* 0x0000005e2c004986 */ /* 0x0005e2000c101910 */
[----:B------:R-:W-:Y:S01]  /*ba60*/  LEA.HI.X.SX32 R47, R51, R3, 0x2, P1 ;  /* 0x00000003332f7211 */ /* 0x000fe200008f16ff */
[----:B------:R-:W-:Y:S01]  /*ba70*/  VIADD R50, R0, 0xb ;  /* 0x0000000b00327836 */ /* 0x000fe20000000000 */
[----:B------:R-:W-:Y:S02]  /*ba80*/  ISETP.LT.AND P1, PT, R48, R157, !P0 ;  /* 0x0000009d3000720c */ /* 0x000fe40004721270 */
[CC--:B------:R-:W-:Y:S01]  /*ba90*/  LEA R48, P4, R41.reuse, R40.reuse, 0x2 ;  /* 0x0000002829307211 */ /* 0x0c0fe200078810ff */
[C---:B---3--:R-:W-:Y:S01]  /*baa0*/  VIADD R43, R41.reuse, UR5 ;  /* 0x00000005292b7c36 */ /* 0x048fe20008000000 */
[----:B------:R3:W-:Y:S02]  /*bab0*/  @P6 STG.E desc[UR16][R46.64], R99 ;  /* 0x000000632e006986 */ /* 0x0007e4000c101910 */
[----:B------:R-:W-:Y:S01]  /*bac0*/  LEA.HI.X.SX32 R49, R41, R3, 0x2, P4 ;  /* 0x0000000329317211 */ /* 0x000fe200020f16ff */
[C---:B------:R-:W-:Y:S01]  /*bad0*/  VIADD R41, R43.reuse, UR5 ;  /* 0x000000052b297c36 */ /* 0x040fe20008000000 */
[----:B------:R-:W-:-:S02]  /*bae0*/  LEA R42, P6, R43, R40, 0x2 ;  /* 0x000000282b2a7211 */ /* 0x000fc400078c10ff */
[----:B------:R-:W-:Y:S01]  /*baf0*/  ISETP.LT.AND P4, PT, R50, R157, !P0 ;  /* 0x0000009d3200720c */ /* 0x000fe20004781270 */
[----:B------:R4:W-:Y:S01]  /*bb00*/  @P2 STG.E desc[UR16][R48.64], R95 ;  /* 0x0000005f30002986 */ /* 0x0009e2000c101910 */
[-C--:B------:R-:W-:Y:S01]  /*bb10*/  LEA.HI.X.SX32 R43, R43, R3.reuse, 0x2, P6 ;  /* 0x000000032b2b7211 */ /* 0x080fe200030f16ff */
[C---:B------:R-:W-:Y:S01]  /*bb20*/  VIADD R50, R0.reuse, 0xc ;  /* 0x0000000c00327836 */ /* 0x040fe20000000000 */
[CC--:B--2---:R-:W-:Y:S01]  /*bb30*/  LEA R44, P6, R41.reuse, R40.reuse, 0x2 ;  /* 0x00000028292c7211 */ /* 0x0c4fe200078c10ff */
[----:B---3--:R-:W-:Y:S02]  /*bb40*/  VIADD R46, R0, 0xd ;  /* 0x0000000d002e7836 */ /* 0x008fe40000000000 */
[----:B------:R2:W-:Y:S01]  /*bb50*/  @P3 STG.E desc[UR16][R42.64], R88 ;  /* 0x000000582a003986 */ /* 0x0005e2000c101910 */
[C---:B------:R-:W-:Y:S01]  /*bb60*/  VIADD R47, R41.reuse, UR5 ;  /* 0x00000005292f7c36 */ /* 0x040fe20008000000 */
[----:B------:R-:W-:Y:S02]  /*bb70*/  LEA.HI.X.SX32 R45, R41, R3, 0x2, P6 ;  /* 0x00000003292d7211 */ /* 0x000fe400030f16ff */
        /* <DEDUP_REMOVED lines=8> */
[----:B----4-:R-:W-:-:S03]  /*bc00*/  LEA R48, P6, R41, R40, 0x2 ;  /* 0x0000002829307211 */ /* 0x010fc600078c10ff */
[----:B------:R4:W-:Y:S01]  /*bc10*/  @P1 STG.E desc[UR16][R46.64], R89 ;  /* 0x000000592e001986 */ /* 0x0009e2000c101910 */
[----:B------:R-:W-:Y:S01]  /*bc20*/  LEA.HI.X.SX32 R49, R41, R3, 0x2, P6 ;  /* 0x0000000329317211 */ /* 0x000fe200030f16ff */
[C---:B------:R-:W-:Y:S01]  /*bc30*/  VIADD R41, R51.reuse, UR5 ;  /* 0x0000000533297c36 */ /* 0x040fe20008000000 */
[CC--:B--2---:R-:W-:Y:S01]  /*bc40*/  LEA R42, P6, R51.reuse, R40.reuse, 0x2 ;  /* 0x00000028332a7211 */ /* 0x0c4fe200078c10ff */
[----:B---3--:R-:W-:Y:S01]  /*bc50*/  VIADD R44, R0, 0x10 ;  /* 0x00000010002c7836 */ /* 0x008fe20000000000 */
[----:B------:R-:W-:Y:S01]  /*bc60*/  ISETP.LT.AND P5, PT, R50, R157, !P0 ;  /* 0x0000009d3200720c */ /* 0x000fe200047a1270 */
[----:B------:R2:W-:Y:S01]  /*bc70*/  @P4 STG.E desc[UR16][R48.64], R65 ;  /* 0x0000004130004986 */ /* 0x0005e2000c101910 */
[----:B------:R-:W-:Y:S01]  /*bc80*/  LEA.HI.X.SX32 R43, R51, R3, 0x2, P6 ;  /* 0x00000003332b7211 */ /* 0x000fe200030f16ff */
[----:B------:R-:W-:Y:S01]  /*bc90*/  VIADD R50, R0, 0xf ;  /* 0x0000000f00327836 */ /* 0x000fe20000000000 */
[-C--:B------:R-:W-:Y:S02]  /*bca0*/  ISETP.LT.AND P4, PT, R44, R157.reuse, !P0 ;  /* 0x0000009d2c00720c */ /* 0x080fe40004781270 */
[CC--:B------:R-:W-:Y:S01]  /*bcb0*/  LEA R44, P6, R41.reuse, R40.reuse, 0x2 ;  /* 0x00000028292c7211 */ /* 0x0c0fe200078c10ff */
[C---:B----4-:R-:W-:Y:S01]  /*bcc0*/  VIADD R47, R41.reuse, UR5 ;  /* 0x00000005292f7c36 */ /* 0x050fe20008000000 */
[----:B------:R3:W-:Y:S01]  /*bcd0*/  @P2 STG.E desc[UR16][R42.64], R90 ;  /* 0x0000005a2a002986 */ /* 0x0007e2000c101910 */
[----:B------:R-:W-:Y:S01]  /*bce0*/  ISETP.LT.AND P1, PT, R50, R157, !P0 ;  /* 0x0000009d3200720c */ /* 0x000fe20004721270 */
[----:B------:R-:W-:Y:S01]  /*bcf0*/  VIADD R50, R0, 0x11 ;  /* 0x0000001100327836 */ /* 0x000fe20000000000 */
        /* <DEDUP_REMOVED lines=9> */
[C---:B------:R-:W-:Y:S01]  /*bd90*/  VIADD R43, R41.reuse, UR5 ;  /* 0x00000005292b7c36 */ /* 0x040fe20008000000 */
[----:B------:R2:W-:Y:S01]  /*bda0*/  @P5 STG.E desc[UR16][R46.64], R91 ;  /* 0x0000005b2e005986 */ /* 0x0005e2000c101910 */
        /* <DEDUP_REMOVED lines=58> */
[----:B------:R-:W-:Y:S01]  /*c150*/  ISETP.LT.AND P2, PT, R50, R157, !P0 ;  /* 0x0000009d3200720c */ /* 0x000fe20004741270 */
[----:B------:R3:W-:Y:S01]  /*c160*/  @P5 STG.E desc[UR16][R42.64], R32 ;  /* 0x000000202a005986 */ /* 0x0007e2000c101910 */
[----:B------:R-:W-:Y:S01]  /*c170*/  LEA.HI.X.SX32 R45, R41, R3, 0x2, P6 ;  /* 0x00000003292d7211 */ /* 0x000fe200030f16ff */
[C---:B------:R-:W-:Y:S01]  /*c180*/  VIADD R41, R47.reuse, UR5 ;  /* 0x000000052f297c36 */ /* 0x040fe20008000000 */
[----:B------:R-:W-:Y:S01]  /*c190*/  LEA R46, P6, R47, R40, 0x2 ;  /* 0x000000282f2e7211 */ /* 0x000fe200078c10ff */
[----:B------:R-:W-:-:S02]  /*c1a0*/  VIADD R50, R0, 0x1d ;  /* 0x0000001d00327836 */ /* 0x000fc40000000000 */
[----:B------:R4:W-:Y:S01]  /*c1b0*/  @P1 STG.E desc[UR16][R44.64], R36 ;  /* 0x000000242c001986 */ /* 0x0009e2000c101910 */
[----:B------:R-:W-:Y:S02]  /*c1c0*/  LEA.HI.X.SX32 R47, R47, R3, 0x2, P6 ;  /* 0x000000032f2f7211 */ /* 0x000fe400030f16ff */
[CC--:B--2---:R-:W-:Y:S02]  /*c1d0*/  LEA R48, P6, R41.reuse, R40.reuse, 0x2 ;  /* 0x0000002829307211 */ /* 0x0c4fe400078c10ff */
[----:B------:R-:W-:Y:S01]  /*c1e0*/  ISETP.LT.AND P5, PT, R50, R157, !P0 ;  /* 0x0000009d3200720c */ /* 0x000fe200047a1270 */
[C---:B---3--:R-:W-:Y:S01]  /*c1f0*/  VIADD R32, R0.reuse, 0x1f ;  /* 0x0000001f00207836 */ /* 0x048fe20000000000 */
[----:B------:R2:W-:Y:S01]  /*c200*/  @P4 STG.E desc[UR16][R46.64], R33 ;  /* 0x000000212e004986 */ /* 0x0005e2000c101910 */
[C---:B------:R-:W-:Y:S01]  /*c210*/  VIADD R43, R41.reuse, UR5 ;  /* 0x00000005292b7c36 */ /* 0x040fe20008000000 */
[----:B------:R-:W-:Y:S01]  /*c220*/  LEA.HI.X.SX32 R49, R41, R3, 0x2, P6 ;  /* 0x0000000329317211 */ /* 0x000fe200030f16ff */
[----:B------:R-:W-:Y:S01]  /*c230*/  VIADD R50, R0, 0x1e ;  /* 0x0000001e00327836 */ /* 0x000fe20000000000 */
[-C--:B------:R-:W-:Y:S01]  /*c240*/  ISETP.LT.AND P4, PT, R32, R157.reuse, !P0 ;  /* 0x0000009d2000720c */ /* 0x080fe20004781270 */
[----:B------:R-:W-:Y:S01]  /*c250*/  VIADD R32, R0, 0x20 ;  /* 0x0000002000207836 */ /* 0x000fe20000000000 */
[C---:B------:R-:W-:Y:S01]  /*c260*/  LEA R42, P6, R43.reuse, R40, 0x2 ;  /* 0x000000282b2a7211 */ /* 0x040fe200078c10ff */
[----:B----4-:R-:W-:Y:S01]  /*c270*/  VIADD R36, R43, UR5 ;  /* 0x000000052b247c36 */ /* 0x010fe20008000000 */
[----:B------:R3:W-:Y:S01]  /*c280*/  @P2 STG.E desc[UR16][R48.64], R37 ;  /* 0x0000002530002986 */ /* 0x0007e2000c101910 */
[----:B------:R-:W-:-:S02]  /*c290*/  ISETP.LT.AND P1, PT, R50, R157, !P0 ;  /* 0x0000009d3200720c */ /* 0x000fc40004721270 */
[----:B------:R-:W-:Y:S01]  /*c2a0*/  LEA.HI.X.SX32 R43, R43, R3, 0x2, P6 ;  /* 0x000000032b2b7211 */ /* 0x000fe200030f16ff */
[----:B------:R-:W-:Y:S01]  /*c2b0*/  VIADD R41, R36, UR5 ;  /* 0x0000000524297c36 */ /* 0x000fe20008000000 */
[----:B------:R-:W-:Y:S01]  /*c2c0*/  ISETP.LT.AND P2, PT, R32, R157, !P0 ;  /* 0x0000009d2000720c */ /* 0x000fe20004741270 */
[----:B------:R-:W-:Y:S01]  /*c2d0*/  VIADD R32, R0, 0x21 ;  /* 0x0000002100207836 */ /* 0x000fe20000000000 */
[-C--:B------:R-:W-:Y:S01]  /*c2e0*/  LEA R44, P6, R36, R40.reuse, 0x2 ;  /* 0x00000028242c7211 */ /* 0x080fe200078c10ff */
[----:B------:R4:W-:Y:S01]  /*c2f0*/  @P3 STG.E desc[UR16][R42.64], R34 ;  /* 0x000000222a003986 */ /* 0x0009e2000c101910 */
[----:B--2---:R-:W-:Y:S02]  /*c300*/  VIADD R46, R0, 0x23 ;  /* 0x00000023002e7836 */ /* 0x004fe40000000000 */
[----:B------:R-:W-:Y:S01]  /*c310*/  LEA.HI.X.SX32 R45, R36, R3, 0x2, P6 ;  /* 0x00000003242d7211 */ /* 0x000fe200030f16ff */
[----:B------:R-:W-:Y:S01]  /*c320*/  VIADD R36, R0, 0x22 ;  /* 0x0000002200247836 */ /* 0x000fe20000000000 */
[-C--:B------:R-:W-:Y:S01]  /*c330*/  ISETP.LT.AND P3, PT, R32, R157.reuse, !P0 ;  /* 0x0000009d2000720c */ /* 0x080fe20004761270 */
[C---:B---3--:R-:W-:Y:S01]  /*c340*/  VIADD R37, R41.reuse, UR5 ;  /* 0x0000000529257c36 */ /* 0x048fe20008000000 */
[----:B------:R-:W-:Y:S01]  /*c350*/  LEA R32, P6, R41, R40, 0x2 ;  /* 0x0000002829207211 */ /* 0x000fe200078c10ff */
[----:B------:R2:W-:Y:S01]  /*c360*/  @P5 STG.E desc[UR16][R44.64], R38 ;  /* 0x000000262c005986 */ /* 0x0005e2000c101910 */
[----:B------:R-:W-:-:S02]  /*c370*/  ISETP.LT.AND P5, PT, R36, R157, !P0 ;  /* 0x0000009d2400720c */ /* 0x000fc400047a1270 */
[-C--:B------:R-:W-:Y:S01]  /*c380*/  LEA.HI.X.SX32 R33, R41, R3.reuse, 0x2, P6 ;  /* 0x0000000329217211 */ /* 0x080fe200030f16ff */
[C---:B------:R-:W-:Y:S01]  /*c390*/  VIADD R41, R37.reuse, UR5 ;  /* 0x0000000525297c36 */ /* 0x040fe20008000000 */
[CC--:B------:R-:W-:Y:S01]  /*c3a0*/  LEA R36, P6, R37.reuse, R40.reuse, 0x2 ;  /* 0x0000002825247211 */ /* 0x0c0fe200078c10ff */
[----:B----4-:R-:W-:Y:S02]  /*c3b0*/  VIADD R34, R0, 0x24 ;  /* 0x0000002400227836 */ /* 0x010fe40000000000 */
[----:B------:R3:W-:Y:S01]  /*c3c0*/  @P1 STG.E desc[UR16][R32.64], R35 ;  /* 0x0000002320001986 */ /* 0x0007e2000c101910 */
[----:B------:R-:W-:Y:S02]  /*c3d0*/  LEA.HI.X.SX32 R37, R37, R3, 0x2, P6 ;  /* 0x0000000325257211 */ /* 0x000fe400030f16ff */
[-C--:B------:R-:W-:Y:S01]  /*c3e0*/  ISETP.LT.AND P1, PT, R46, R157.reuse, !P0 ;  /* 0x0000009d2e00720c */ /* 0x080fe20004721270 */
[C---:B------:R-:W-:Y:S01]  /*c3f0*/  VIADD R46, R41.reuse, UR5 ;  /* 0x00000005292e7c36 */ /* 0x040fe20008000000 */
[C---:B------:R-:W-:Y:S01]  /*c400*/  LEA R42, P6, R41.reuse, R40, 0x2 ;  /* 0x00000028292a7211 */ /* 0x040fe200078c10ff */
[----:B------:R4:W-:Y:S01]  /*c410*/  @P4 STG.E desc[UR16][R36.64], R39 ;  /* 0x0000002724004986 */ /* 0x0009e2000c101910 */
[----:B------:R-:W-:Y:S01]  /*c420*/  ISETP.LT.AND P4, PT, R34, R157, !P0 ;  /* 0x0000009d2200720c */ /* 0x000fe20004781270 */
[----:B------:R-:W-:Y:S01]  /*c430*/  VIADD R34, R0, 0x26 ;  /* 0x0000002600227836 */ /* 0x000fe20000000000 */
[----:B------:R-:W-:-:S02]  /*c440*/  LEA.HI.X.SX32 R43, R41, R3, 0x2, P6 ;  /* 0x00000003292b7211 */ /* 0x000fc400030f16ff */
[-C--:B--2---:R-:W-:Y:S01]  /*c450*/  LEA R44, P6, R46, R40.reuse, 0x2 ;  /* 0x000000282e2c7211 */ /* 0x084fe200078c10ff */
[----:B---3--:R-:W-:Y:S02]  /*c460*/  VIADD R32, R0, 0x25 ;  /* 0x0000002500207836 */ /* 0x008fe40000000000 */
[C---:B------:R-:W-:Y:S01]  /*c470*/  VIADD R33, R46.reuse, UR5 ;  /* 0x000000052e217c36 */ /* 0x040fe20008000000 */
[----:B------:R-:W-:Y:S01]  /*c480*/  LEA.HI.X.SX32 R45, R46, R3, 0x2, P6 ;  /* 0x000000032e2d7211 */ /* 0x000fe200030f16ff */
[----:B------:R2:W-:Y:S01]  /*c490*/  @P2 STG.E desc[UR16][R42.64], R4 ;  /* 0x000000042a002986 */ /* 0x0005e2000c101910 */
[-C--:B------:R-:W-:Y:S01]  /*c4a0*/  ISETP.LT.AND P2, PT, R32, R157.reuse, !P0 ;  /* 0x0000009d2000720c */ /* 0x080fe20004741270 */
[C---:B------:R-:W-:Y:S01]  /*c4b0*/  VIADD R35, R33.reuse, UR5 ;  /* 0x0000000521237c36 */ /* 0x040fe20008000000 */
[CC--:B------:R-:W-:Y:S01]  /*c4c0*/  LEA R32, P6, R33.reuse, R40.reuse, 0x2 ;  /* 0x0000002821207211 */ /* 0x0c0fe200078c10ff */
[----:B------:R3:W-:Y:S01]  /*c4d0*/  @P3 STG.E desc[UR16][R44.64], R12 ;  /* 0x0000000c2c003986 */ /* 0x0007e2000c101910 */
[----:B------:R-:W-:Y:S01]  /*c4e0*/  ISETP.LT.AND P3, PT, R34, R157, !P0 ;  /* 0x0000009d2200720c */ /* 0x000fe20004761270 */
[----:B----4-:R-:W-:Y:S01]  /*c4f0*/  VIADD R36, R0, 0x27 ;  /* 0x0000002700247836 */ /* 0x010fe20000000000 */
[----:B------:R-:W-:Y:S01]  /*c500*/  LEA.HI.X.SX32 R33, R33, R3, 0x2, P6 ;  /* 0x0000000321217211 */ /* 0x000fe200030f16ff */
[C---:B------:R-:W-:Y:S01]  /*c510*/  VIADD R37, R35.reuse, UR5 ;  /* 0x0000000523257c36 */ /* 0x040fe20008000000 */
[----:B------:R-:W-:-:S03]  /*c520*/  LEA R34, P6, R35, R40, 0x2 ;  /* 0x0000002823227211 */ /* 0x000fc600078c10ff */
[----:B------:R4:W-:Y:S01]  /*c530*/  @P5 STG.E desc[UR16][R32.64], R5 ;  /* 0x0000000520005986 */ /* 0x0009e2000c101910 */
[----:B------:R-:W-:Y:S01]  /*c540*/  LEA.HI.X.SX32 R35, R35, R3, 0x2, P6 ;  /* 0x0000000323237211 */ /* 0x000fe200030f16ff */
[----:B--2---:R-:W-:Y:S01]  /*c550*/  VIADD R4, R0, 0x28 ;  /* 0x0000002800047836 */ /* 0x004fe20000000000 */
[-C--:B------:R-:W-:Y:S01]  /*c560*/  ISETP.LT.AND P5, PT, R36, R157.reuse, !P0 ;  /* 0x0000009d2400720c */ /* 0x080fe200047a1270 */
[C---:B---3--:R-:W-:Y:S01]  /*c570*/  VIADD R12, R37.reuse, UR5 ;  /* 0x00000005250c7c36 */ /* 0x048fe20008000000 */
[CC--:B------:R-:W-:Y:S01]  /*c580*/  LEA R36, P6, R37.reuse, R40.reuse, 0x2 ;  /* 0x0000002825247211 */ /* 0x0c0fe200078c10ff */
[----:B------:R-:W-:Y:S01]  /*c590*/  @P1 STG.E desc[UR16][R34.64], R13 ;  /* 0x0000000d22001986 */ /* 0x000fe2000c101910 */
[----:B------:R-:W-:Y:S01]  /*c5a0*/  ISETP.LT.AND P1, PT, R4, R157, !P0 ;  /* 0x0000009d0400720c */ /* 0x000fe20004721270 */
[----:B------:R-:W-:Y:S01]  /*c5b0*/  VIADD R4, R0, 0x29 ;  /* 0x0000002900047836 */ /* 0x000fe20000000000 */
[----:B------:R-:W-:Y:S02]  /*c5c0*/  LEA.HI.X.SX32 R37, R37, R3, 0x2, P6 ;  /* 0x0000000325257211 */ /* 0x000fe400030f16ff */
[C---:B------:R-:W-:Y:S01]  /*c5d0*/  LEA R38, P6, R12.reuse, R40, 0x2 ;  /* 0x000000280c267211 */ /* 0x040fe200078c10ff */
[----:B----4-:R-:W-:-:S02]  /*c5e0*/  VIADD R5, R12, UR5 ;  /* 0x000000050c057c36 */ /* 0x010fc40008000000 */
[----:B------:R2:W-:Y:S01]  /*c5f0*/  @P4 STG.E desc[UR16][R36.64], R6 ;  /* 0x0000000624004986 */ /* 0x0005e2000c101910 */
[----:B------:R-:W-:Y:S01]  /*c600*/  LEA.HI.X.SX32 R39, R12, R3, 0x2, P6 ;  /* 0x000000030c277211 */ /* 0x000fe200030f16ff */
[----:B------:R-:W-:Y:S01]  /*c610*/  VIADD R12, R0, 0x2a ;  /* 0x0000002a000c7836 */ /* 0x000fe20000000000 */
[-C--:B------:R-:W-:Y:S01]  /*c620*/  ISETP.LT.AND P4, PT, R4, R157.reuse, !P0 ;  /* 0x0000009d0400720c */ /* 0x080fe20004781270 */
[C---:B------:R-:W-:Y:S01]  /*c630*/  VIADD R32, R5.reuse, UR5 ;  /* 0x0000000505207c36 */ /* 0x040fe20008000000 */
[CC--:B------:R-:W-:Y:S01]  /*c640*/  LEA R4, P6, R5.reuse, R40.reuse, 0x2 ;  /* 0x0000002805047211 */ /* 0x0c0fe200078c10ff */
[----:B------:R3:W-:Y:S01]  /*c650*/  @P2 STG.E desc[UR16][R38.64], R14 ;  /* 0x0000000e26002986 */ /* 0x0007e2000c101910 */
[----:B------:R-:W-:Y:S01]  /*c660*/  ISETP.LT.AND P2, PT, R12, R157, !P0 ;  /* 0x0000009d0c00720c */ /* 0x000fe20004741270 */
[C---:B------:R-:W-:Y:S01]  /*c670*/  VIADD R33, R32.reuse, UR5 ;  /* 0x0000000520217c36 */ /* 0x040fe20008000000 */
[----:B------:R-:W-:Y:S02]  /*c680*/  LEA.HI.X.SX32 R5, R5, R3, 0x2, P6 ;  /* 0x0000000305057211 */ /* 0x000fe400030f16ff */
[----:B------:R-:W-:Y:S01]  /*c690*/  LEA R12, P6, R32, R40, 0x2 ;  /* 0x00000028200c7211 */ /* 0x000fe200078c10ff */
[----:B--2---:R-:W-:-:S02]  /*c6a0*/  VIADD R6, R0, 0x2b ;  /* 0x0000002b00067836 */ /* 0x004fc40000000000 */
[----:B------:R2:W-:Y:S01]  /*c6b0*/  @P3 STG.E desc[UR16][R4.64], R7 ;  /* 0x0000000704003986 */ /* 0x0005e2000c101910 */
[----:B------:R-:W-:Y:S02]  /*c6c0*/  LEA.HI.X.SX32 R13, R32, R3, 0x2, P6 ;  /* 0x00000003200d7211 */ /* 0x000fe400030f16ff */
[----:B------:R-:W-:Y:S01]  /*c6d0*/  ISETP.LT.AND P3, PT, R6, R157, !P0 ;  /* 0x0000009d0600720c */ /* 0x000fe20004761270 */
[----:B------:R-:W-:Y:S01]  /*c6e0*/  VIADD R6, R0, 0x2c ;  /* 0x0000002c00067836 */ /* 0x000fe20000000000 */
[CC--:B------:R-:W-:Y:S01]  /*c6f0*/  LEA R32, P6, R33.reuse, R40.reuse, 0x2 ;  /* 0x0000002821207211 */ /* 0x0c0fe200078c10ff */
[C---:B---3--:R-:W-:Y:S01]  /*c700*/  VIADD R14, R33.reuse, UR5 ;  /* 0x00000005210e7c36 */ /* 0x048fe20008000000 */
[----:B------:R3:W-:Y:S02]  /*c710*/  @P5 STG.E desc[UR16][R12.64], R15 ;  /* 0x0000000f0c005986 */ /* 0x0007e4000c101910 */
[----:B------:R-:W-:Y:S01]  /*c720*/  LEA.HI.X.SX32 R33, R33, R3, 0x2, P6 ;  /* 0x0000000321217211 */ /* 0x000fe200030f16ff */
[----:B------:R-:W-:Y:S01]  /*c730*/  VIADD R36, R14, UR5 ;  /* 0x000000050e247c36 */ /* 0x000fe20008000000 */
[----:B------:R-:W-:Y:S01]  /*c740*/  ISETP.LT.AND P5, PT, R6, R157, !P0 ;  /* 0x0000009d0600720c */ /* 0x000fe200047a1270 */
[----:B------:R-:W-:Y:S01]  /*c750*/  VIADD R6, R0, 0x2d ;  /* 0x0000002d00067836 */ /* 0x000fe20000000000 */
[----:B------:R-:W-:Y:S01]  /*c760*/  LEA R34, P6, R14, R40, 0x2 ;  /* 0x000000280e227211 */ /* 0x000fe200078c10ff */
[----:B------:R4:W-:Y:S01]  /*c770*/  @P1 STG.E desc[UR16][R32.64], R8 ;  /* 0x0000000820001986 */ /* 0x0009e2000c101910 */
[----:B--2---:R-:W-:-:S02]  /*c780*/  VIADD R7, R36, UR5 ;  /* 0x0000000524077c36 */ /* 0x004fc40008000000 */
[----:B------:R-:W-:Y:S02]  /*c790*/  LEA.HI.X.SX32 R35, R14, R3, 0x2, P6 ;  /* 0x000000030e237211 */ /* 0x000fe400030f16ff */
[----:B------:R-:W-:Y:S01]  /*c7a0*/  ISETP.LT.AND P1, PT, R6, R157, !P0 ;  /* 0x0000009d0600720c */ /* 0x000fe20004721270 */
[----:B------:R-:W-:Y:S01]  /*c7b0*/  VIADD R6, R0, 0x2e ;  /* 0x0000002e00067836 */ /* 0x000fe20000000000 */
[-C--:B------:R-:W-:Y:S01]  /*c7c0*/  LEA R4, P6, R36, R40.reuse, 0x2 ;  /* 0x0000002824047211 */ /* 0x080fe200078c10ff */
[----:B------:R2:W-:Y:S01]  /*c7d0*/  @P4 STG.E desc[UR16][R34.64], R20 ;  /* 0x0000001422004986 */ /* 0x0005e2000c101910 */
[----:B---3--:R-:W-:Y:S02]  /*c7e0*/  VIADD R12, R0, 0x2f ;  /* 0x0000002f000c7836 */ /* 0x008fe40000000000 */
[----:B------:R-:W-:Y:S01]  /*c7f0*/  LEA.HI.X.SX32 R5, R36, R3, 0x2, P6 ;  /* 0x0000000324057211 */ /* 0x000fe200030f16ff */
[C---:B------:R-:W-:Y:S01]  /*c800*/  VIADD R13, R7.reuse, UR5 ;  /* 0x00000005070d7c36 */ /* 0x040fe20008000000 */
[-C--:B------:R-:W-:Y:S01]  /*c810*/  ISETP.LT.AND P4, PT, R6, R157.reuse, !P0 ;  /* 0x0000009d0600720c */ /* 0x080fe20004781270 */
[----:B----4-:R-:W-:Y:S01]  /*c820*/  VIADD R8, R0, 0x30 ;  /* 0x0000003000087836 */ /* 0x010fe20000000000 */
[-C--:B------:R-:W-:Y:S01]  /*c830*/  LEA R6, P6, R7, R40.reuse, 0x2 ;  /* 0x0000002807067211 */ /* 0x080fe200078c10ff */
[----:B------:R3:W-:Y:S01]  /*c840*/  @P2 STG.E desc[UR16][R4.64], R9 ;  /* 0x0000000904002986 */ /* 0x0007e2000c101910 */
[----:B------:R-:W-:Y:S01]  /*c850*/  ISETP.LT.AND P2, PT, R12, R157, !P0 ;  /* 0x0000009d0c00720c */ /* 0x000fe20004741270 */
[----:B------:R-:W-:Y:S01]  /*c860*/  VIADD R15, R13, UR5 ;  /* 0x000000050d0f7c36 */ /* 0x000fe20008000000 */
[-C--:B------:R-:W-:Y:S01]  /*c870*/  LEA.HI.X.SX32 R7, R7, R3.reuse, 0x2, P6 ;  /* 0x0000000307077211 */ /* 0x080fe200030f16ff */
[C---:B--2---:R-:W-:Y:S01]  /*c880*/  VIADD R20, R0.reuse, 0x35 ;  /* 0x0000003500147836 */ /* 0x044fe20000000000 */
[CC--:B------:R-:W-:Y:S01]  /*c890*/  LEA R12, P6, R13.reuse, R40.reuse, 0x2 ;  /* 0x000000280d0c7211 */ /* 0x0c0fe200078c10ff */
[----:B------:R2:W4:Y:S03]  /*c8a0*/  LDS.128 R32, [R2] ;  /* 0x0000000002207984 */ /* 0x0005260000000c00 */
[----:B------:R-:W-:Y:S01]  /*c8b0*/  LEA.HI.X.SX32 R13, R13, R3, 0x2, P6 ;  /* 0x000000030d0d7211 */ /* 0x000fe200030f16ff */
[----:B------:R5:W-:Y:S01]  /*c8c0*/  @P3 STG.E desc[UR16][R6.64], R21 ;  /* 0x0000001506003986 */ /* 0x000be2000c101910 */
[CC--:B------:R-:W-:Y:S01]  /*c8d0*/  LEA R14, P6, R15.reuse, R40.reuse, 0x2 ;  /* 0x000000280f0e7211 */ /* 0x0c0fe200078c10ff */
[----:B---3--:R-:W-:Y:S01]  /*c8e0*/  VIADD R4, R0, 0x31 ;  /* 0x0000003100047836 */ /* 0x008fe20000000000 */
[----:B------:R-:W-:Y:S01]  /*c8f0*/  ISETP.LT.AND P3, PT, R8, R157, !P0 ;  /* 0x0000009d0800720c */ /* 0x000fe20004761270 */
[C---:B------:R-:W-:Y:S01]  /*c900*/  VIADD R5, R15.reuse, UR5 ;  /* 0x000000050f057c36 */ /* 0x040fe20008000000 */
[----:B------:R-:W-:Y:S01]  /*c910*/  LEA.HI.X.SX32 R15, R15, R3, 0x2, P6 ;  /* 0x000000030f0f7211 */ /* 0x000fe200030f16ff */
[----:B------:R3:W-:Y:S01]  /*c920*/  @P5 STG.E desc[UR16][R12.64], R10 ;  /* 0x0000000a0c005986 */ /* 0x0007e2000c101910 */
[----:B------:R-:W-:Y:S01]  /*c930*/  ISETP.LT.AND P5, PT, R4, R157, !P0 ;  /* 0x0000009d0400720c */ /* 0x000fe200047a1270 */
[C---:B------:R-:W-:Y:S01]  /*c940*/  VIADD R8, R0.reuse, 0x32 ;  /* 0x0000003200087836 */ /* 0x040fe20000000000 */
[----:B------:R-:W-:Y:S01]  /*c950*/  LEA R4, P6, R5, R40, 0x2 ;  /* 0x0000002805047211 */ /* 0x000fe200078c10ff */
[----:B------:R1:W-:Y:S01]  /*c960*/  @P1 STG.E desc[UR16][R14.64], R22 ;  /* 0x000000160e001986 */ /* 0x0003e2000c101910 */
[----:B--2---:R-:W-:-:S02]  /*c970*/  VIADD R2, R0, 0x3a ;  /* 0x0000003a00027836 */ /* 0x004fc40000000000 */
[C---:B-----5:R-:W-:Y:S01]  /*c980*/  VIADD R7, R5.reuse, UR5 ;  /* 0x0000000505077c36 */ /* 0x060fe20008000000 */
[----:B------:R-:W-:Y:S02]  /*c990*/  LEA.HI.X.SX32 R5, R5, R3, 0x2, P6 ;  /* 0x0000000305057211 */ /* 0x000fe400030f16ff */
[----:B------:R-:W-:Y:S01]  /*c9a0*/  ISETP.LT.AND P1, PT, R8, R157, !P0 ;  /* 0x0000009d0800720c */ /* 0x000fe20004721270 */
[C---:B------:R-:W-:Y:S01]  /*c9b0*/  VIADD R9, R7.reuse, UR5 ;  /* 0x0000000507097c36 */ /* 0x040fe20008000000 */
[-C--:B------:R-:W-:Y:S01]  /*c9c0*/  LEA R6, P6, R7, R40.reuse, 0x2 ;  /* 0x0000002807067211 */ /* 0x080fe200078c10ff */
[C---:B------:R-:W-:Y:S01]  /*c9d0*/  VIADD R8, R0.reuse, 0x33 ;  /* 0x0000003300087836 */ /* 0x040fe20000000000 */
[----:B------:R2:W-:Y:S01]  /*c9e0*/  @P4 STG.E desc[UR16][R4.64], R11 ;  /* 0x0000000b04004986 */ /* 0x0005e2000c101910 */
[----:B---3--:R-:W-:Y:S01]  /*c9f0*/  VIADD R13, R9, UR5 ;  /* 0x00000005090d7c36 */ /* 0x008fe20008000000 */
[----:B------:R-:W-:Y:S01]  /*ca00*/  LEA.HI.X.SX32 R7, R7, R3, 0x2, P6 ;  /* 0x0000000307077211 */ /* 0x000fe200030f16ff */
[----:B------:R-:W-:Y:S01]  /*ca10*/  VIADD R10, R0, 0x34 ;  /* 0x00000034000a7836 */ /* 0x000fe20000000000 */
[-C--:B------:R-:W-:Y:S01]  /*ca20*/  ISETP.LT.AND P4, PT, R8, R157.reuse, !P0 ;  /* 0x0000009d0800720c */ /* 0x080fe20004781270 */
[----:B-1----:R-:W-:Y:S01]  /*ca30*/  VIADD R15, R13, UR5 ;  /* 0x000000050d0f7c36 */ /* 0x002fe20008000000 */
[-C--:B------:R-:W-:Y:S01]  /*ca40*/  LEA R8, P6, R9, R40.reuse, 0x2 ;  /* 0x0000002809087211 */ /* 0x080fe200078c10ff */
[----:B------:R-:W-:Y:S01]  /*ca50*/  @P2 STG.E desc[UR16][R6.64], R23 ;  /* 0x0000001706002986 */ /* 0x000fe2000c101910 */
[----:B------:R-:W-:Y:S01]  /*ca60*/  ISETP.LT.AND P2, PT, R10, R157, !P0 ;  /* 0x0000009d0a00720c */ /* 0x000fe20004741270 */
[----:B------:R-:W-:Y:S01]  /*ca70*/  VIADD R21, R15, UR5 ;  /* 0x000000050f157c36 */ /* 0x000fe20008000000 */
[----:B------:R-:W-:Y:S01]  /*ca80*/  LEA.HI.X.SX32 R9, R9, R3, 0x2, P6 ;  /* 0x0000000309097211 */ /* 0x000fe200030f16ff */
[----:B------:R-:W-:Y:S01]  /*ca90*/  VIADD R14, R0, 0x36 ;  /* 0x00000036000e7836 */ /* 0x000fe20000000000 */
[----:B------:R-:W-:-:S03]  /*caa0*/  LEA R12, P6, R13, R40, 0x2 ;  /* 0x000000280d0c7211 */ /* 0x000fc600078c10ff */
[----:B------:R1:W-:Y:S01]  /*cab0*/  @P3 STG.E desc[UR16][R8.64], R16 ;  /* 0x0000001008003986 */ /* 0x0003e2000c101910 */
[-C--:B------:R-:W-:Y:S02]  /*cac0*/  LEA R10, P3, R21, R40.reuse, 0x2 ;  /* 0x00000028150a7211 */ /* 0x080fe400078610ff */
[-C--:B------:R-:W-:Y:S02]  /*cad0*/  LEA.HI.X.SX32 R13, R13, R3.reuse, 0x2, P6 ;  /* 0x000000030d0d7211 */ /* 0x080fe400030f16ff */
[-C--:B--2---:R-:W-:Y:S02]  /*cae0*/  LEA R4, P6, R15, R40.reuse, 0x2 ;  /* 0x000000280f047211 */ /* 0x084fe400078c10ff */
[CC--:B------:R-:W-:Y:S01]  /*caf0*/  LEA.HI.X.SX32 R11, R21.reuse, R3.reuse, 0x2, P3 ;  /* 0x00000003150b7211 */ /* 0x0c0fe200018f16ff */
[----:B------:R-:W-:Y:S01]  /*cb00*/  VIADD R21, R21, UR5 ;  /* 0x0000000515157c36 */ /* 0x000fe20008000000 */
[----:B------:R-:W-:Y:S01]  /*cb10*/  LEA.HI.X.SX32 R5, R15, R3, 0x2, P6 ;  /* 0x000000030f057211 */ /* 0x000fe200030f16ff */
[----:B------:R2:W-:Y:S01]  /*cb20*/  @P5 STG.E desc[UR16][R12.64], R24 ;  /* 0x000000180c005986 */ /* 0x0005e2000c101910 */
[-C--:B------:R-:W-:Y:S01]  /*cb30*/  ISETP.LT.AND P5, PT, R20, R157.reuse, !P0 ;  /* 0x0000009d1400720c */ /* 0x080fe200047a1270 */
[C---:B-1----:R-:W-:Y:S01]  /*cb40*/  VIADD R9, R21.reuse, UR5 ;  /* 0x0000000515097c36 */ /* 0x042fe20008000000 */
[----:B------:R-:W-:Y:S01]  /*cb50*/  ISETP.LT.AND P3, PT, R14, R157, !P0 ;  /* 0x0000009d0e00720c */ /* 0x000fe20004761270 */
[----:B------:R1:W-:Y:S01]  /*cb60*/  @P1 STG.E desc[UR16][R4.64], R17 ;  /* 0x0000001104001986 */ /* 0x0003e2000c101910 */
[-C--:B------:R-:W-:Y:S01]  /*cb70*/  LEA R6, P1, R21, R40.reuse, 0x2 ;  /* 0x0000002815067211 */ /* 0x080fe200078210ff */
[----:B------:R-:W-:Y:S01]  /*cb80*/  VIADD R14, R0, 0x37 ;  /* 0x00000037000e7836 */ /* 0x000fe20000000000 */
[----:B------:R-:W-:Y:S01]  /*cb90*/  LEA R8, P6, R9, R40, 0x2 ;  /* 0x0000002809087211 */ /* 0x000fe200078c10ff */
[----:B------:R3:W-:Y:S01]  /*cba0*/  @P4 STG.E desc[UR16][R10.64], R25 ;  /* 0x000000190a004986 */ /* 0x0007e2000c101910 */
[----:B------:R-:W-:-:S02]  /*cbb0*/  LEA.HI.X.SX32 R7, R21, R3, 0x2, P1 ;  /* 0x0000000315077211 */ /* 0x000fc400008f16ff */
[----:B------:R-:W-:Y:S01]  /*cbc0*/  ISETP.LT.AND P4, PT, R14, R157, !P0 ;  /* 0x0000009d0e00720c */ /* 0x000fe20004781270 */
[----:B--2---:R-:W-:Y:S02]  /*cbd0*/  VIADD R12, R0, 0x38 ;  /* 0x00000038000c7836 */ /* 0x004fe40000000000 */
[----:B------:R-:W-:Y:S01]  /*cbe0*/  @P2 STG.E desc[UR16][R6.64], R18 ;  /* 0x0000001206002986 */ /* 0x000fe2000c101910 */
[C---:B-1----:R-:W-:Y:S01]  /*cbf0*/  VIADD R5, R9.reuse, UR5 ;  /* 0x0000000509057c36 */ /* 0x042fe20008000000 */
[----:B------:R-:W-:Y:S02]  /*cc00*/  LEA.HI.X.SX32 R9, R9, R3, 0x2, P6 ;  /* 0x0000000309097211 */ /* 0x000fe400030f16ff */
[----:B------:R-:W-:Y:S01]  /*cc10*/  ISETP.LT.AND P1, PT, R12, R157, !P0 ;  /* 0x0000009d0c00720c */ /* 0x000fe20004721270 */
[C---:B------:R-:W-:Y:S01]  /*cc20*/  VIADD R13, R5.reuse, UR5 ;  /* 0x00000005050d7c36 */ /* 0x040fe20008000000 */
[----:B------:R-:W-:Y:S01]  /*cc30*/  LEA R4, P2, R5, R40, 0x2 ;  /* 0x0000002805047211 */ /* 0x000fe200078410ff */
[----:B------:R1:W-:Y:S01]  /*cc40*/  @P5 STG.E desc[UR16][R8.64], R26 ;  /* 0x0000001a08005986 */ /* 0x0003e2000c101910 */
[----:B------:R-:W-:-:S02]  /*cc50*/  VIADD R12, R0, 0x39 ;  /* 0x00000039000c7836 */ /* 0x000fc40000000000 */
[-C--:B---3--:R-:W-:Y:S02]  /*cc60*/  LEA R10, P5, R13, R40.reuse, 0x2 ;  /* 0x000000280d0a7211 */ /* 0x088fe400078a10ff */
[-C--:B------:R-:W-:Y:S02]  /*cc70*/  LEA.HI.X.SX32 R5, R5, R3.reuse, 0x2, P2 ;  /* 0x0000000305057211 */ /* 0x080fe400010f16ff */
[C---:B------:R-:W-:Y:S01]  /*cc80*/  LEA.HI.X.SX32 R11, R13.reuse, R3, 0x2, P5 ;  /* 0x000000030d0b7211 */ /* 0x040fe200028f16ff */
[----:B------:R-:W-:Y:S01]  /*cc90*/  VIADD R13, R13, UR5 ;  /* 0x000000050d0d7c36 */ /* 0x000fe20008000000 */
[----:B------:R-:W-:Y:S01]  /*cca0*/  ISETP.LT.AND P2, PT, R12, R157, !P0 ;  /* 0x0000009d0c00720c */ /* 0x000fe20004741270 */
[----:B------:R-:W-:Y:S01]  /*ccb0*/  VIADD R12, R0, 0x3b ;  /* 0x0000003b000c7836 */ /* 0x000fe20000000000 */
[----:B------:R-:W-:Y:S01]  /*ccc0*/  @P3 STG.E desc[UR16][R4.64], R19 ;  /* 0x0000001304003986 */ /* 0x000fe2000c101910 */
[C---:B-1----:R-:W-:Y:S01]  /*ccd0*/  VIADD R9, R13.reuse, UR5 ;  /* 0x000000050d097c36 */ /* 0x042fe20008000000 */
[----:B------:R-:W-:-:S02]  /*cce0*/  LEA R6, P3, R13, R40, 0x2 ;  /* 0x000000280d067211 */ /* 0x000fc400078610ff */
[----:B------:R1:W-:Y:S01]  /*ccf0*/  @P4 STG.E desc[UR16][R10.64], R27 ;  /* 0x0000001b0a004986 */ /* 0x0003e2000c101910 */
[-C--:B------:R-:W-:Y:S01]  /*cd00*/  ISETP.LT.AND P4, PT, R12, R157.reuse, !P0 ;  /* 0x0000009d0c00720c */ /* 0x080fe20004781270 */
[C---:B------:R-:W-:Y:S01]  /*cd10*/  VIADD R12, R9.reuse, UR5 ;  /* 0x00000005090c7c36 */ /* 0x040fe20008000000 */
[----:B------:R-:W-:Y:S01]  /*cd20*/  ISETP.LT.AND P5, PT, R2, R157, !P0 ;  /* 0x0000009d0200720c */ /* 0x000fe200047a1270 */
[----:B------:R-:W-:Y:S01]  /*cd30*/  VIADD R2, R0, 0x3c ;  /* 0x0000003c00027836 */ /* 0x000fe20000000000 */
[-C--:B------:R-:W-:Y:S02]  /*cd40*/  LEA R8, P6, R9, R40.reuse, 0x2 ;  /* 0x0000002809087211 */ /* 0x080fe400078c10ff */
[-C--:B------:R-:W-:Y:S02]  /*cd50*/  LEA.HI.X.SX32 R7, R13, R3.reuse, 0x2, P3 ;  /* 0x000000030d077211 */ /* 0x080fe400018f16ff */
[----:B------:R-:W-:Y:S02]  /*cd60*/  LEA.HI.X.SX32 R9, R9, R3, 0x2, P6 ;  /* 0x0000000309097211 */ /* 0x000fe400030f16ff */
[----:B------:R-:W-:Y:S01]  /*cd70*/  ISETP.LT.AND P3, PT, R2, R157, !P0 ;  /* 0x0000009d0200720c */ /* 0x000fe20004761270 */
[----:B-1----:R-:W-:Y:S01]  /*cd80*/  VIADD R11, R12, UR5 ;  /* 0x000000050c0b7c36 */ /* 0x002fe20008000000 */
[----:B------:R1:W-:Y:S01]  /*cd90*/  @P1 STG.E desc[UR16][R6.64], R28 ;  /* 0x0000001c06001986 */ /* 0x0003e2000c101910 */
[----:B------:R-:W-:Y:S01]  /*cda0*/  VIADD R2, R0, 0x3d ;  /* 0x0000003d00027836 */ /* 0x000fe20000000000 */
[-C--:B------:R-:W-:Y:S01]  /*cdb0*/  LEA R4, P1, R12, R40.reuse, 0x2 ;  /* 0x000000280c047211 */ /* 0x080fe200078210ff */
[C---:B------:R-:W-:Y:S01]  /*cdc0*/  VIADD R13, R11.reuse, UR5 ;  /* 0x000000050b0d7c36 */ /* 0x040fe20008000000 */
[----:B----4-:R2:W-:Y:S01]  /*cdd0*/  @P2 STG.E desc[UR16][R8.64], R32 ;  /* 0x0000002008002986 */ /* 0x0105e2000c101910 */
[----:B------:R-:W-:-:S02]  /*cde0*/  LEA R10, P6, R11, R40, 0x2 ;  /* 0x000000280b0a7211 */ /* 0x000fc400078c10ff */
[----:B------:R-:W-:Y:S01]  /*cdf0*/  ISETP.LT.AND P2, PT, R2, R157, !P0 ;  /* 0x0000009d0200720c */ /* 0x000fe20004741270 */
[----:B------:R-:W-:Y:S01]  /*ce00*/  VIADD R14, R13, UR5 ;  /* 0x000000050d0e7c36 */ /* 0x000fe20008000000 */
[-C--:B------:R-:W-:Y:S01]  /*ce10*/  LEA.HI.X.SX32 R5, R12, R3.reuse, 0x2, P1 ;  /* 0x000000030c057211 */ /* 0x080fe200008f16ff */
[C---:B------:R-:W-:Y:S01]  /*ce20*/  VIADD R2, R0.reuse, 0x3e ;  /* 0x0000003e00027836 */ /* 0x040fe20000000000 */
[-C--:B------:R-:W-:Y:S01]  /*ce30*/  LEA.HI.X.SX32 R11, R11, R3.reuse, 0x2, P6 ;  /* 0x000000030b0b7211 */ /* 0x080fe200030f16ff */
[----:B------:R-:W-:Y:S01]  /*ce40*/  VIADD R0, R0, 0x3f ;  /* 0x0000003f00007836 */ /* 0x000fe20000000000 */
[CC--:B-1----:R-:W-:Y:S01]  /*ce50*/  LEA R6, P1, R13.reuse, R40.reuse, 0x2 ;  /* 0x000000280d067211 */ /* 0x0c2fe200078210ff */
[----:B------:R1:W-:Y:S01]  /*ce60*/  @P5 STG.E desc[UR16][R4.64], R29 ;  /* 0x0000001d04005986 */ /* 0x0003e2000c101910 */
[C---:B------:R-:W-:Y:S01]  /*ce70*/  LEA R12, P6, R14.reuse, R40, 0x2 ;  /* 0x000000280e0c7211 */ /* 0x040fe200078c10ff */
[----:B--2---:R-:W-:Y:S01]  /*ce80*/  VIADD R9, R14, UR5 ;  /* 0x000000050e097c36 */ /* 0x004fe20008000000 */
[----:B------:R-:W-:Y:S01]  /*ce90*/  LEA.HI.X.SX32 R7, R13, R3, 0x2, P1 ;  /* 0x000000030d077211 */ /* 0x000fe200008f16ff */
[----:B------:R1:W-:Y:S01]  /*cea0*/  @P4 STG.E desc[UR16][R10.64], R33 ;  /* 0x000000210a004986 */ /* 0x0003e2000c101910 */
[----:B------:R-:W-:-:S02]  /*ceb0*/  ISETP.LT.AND P1, PT, R2, R157, !P0 ;  /* 0x0000009d0200720c */ /* 0x000fc40004721270 */
[----:B------:R-:W-:Y:S01]  /*cec0*/  ISETP.LT.AND P0, PT, R0, R157, !P0 ;  /* 0x0000009d0000720c */ /* 0x000fe20004701270 */
[----:B------:R1:W-:Y:S01]  /*ced0*/  @P3 STG.E desc[UR16][R6.64], R30 ;  /* 0x0000001e06003986 */ /* 0x0003e2000c101910 */
[----:B------:R-:W-:Y:S01]  /*cee0*/  LEA.HI.X.SX32 R13, R14, R3, 0x2, P6 ;  /* 0x000000030e0d7211 */ /* 0x000fe200030f16ff */
[C---:B------:R-:W-:Y:S01]  /*cef0*/  VIADD R14, R9.reuse, UR5 ;  /* 0x00000005090e7c36 */ /* 0x040fe20008000000 */
[----:B------:R-:W-:-:S03]  /*cf00*/  LEA R8, P6, R9, R40, 0x2 ;  /* 0x0000002809087211 */ /* 0x000fc600078c10ff */
[----:B------:R1:W-:Y:S01]  /*cf10*/  @P2 STG.E desc[UR16][R12.64], R34 ;  /* 0x000000220c002986 */ /* 0x0003e2000c101910 */
[----:B------:R-:W-:Y:S02]  /*cf20*/  LEA.HI.X.SX32 R9, R9, R3, 0x2, P6 ;  /* 0x0000000309097211 */ /* 0x000fe400030f16ff */
[----:B------:R-:W-:-:S03]  /*cf30*/  LEA R40, P6, R14, R40, 0x2 ;  /* 0x000000280e287211 */ /* 0x000fc600078c10ff */
[----:B------:R1:W-:Y:S01]  /*cf40*/  @P1 STG.E desc[UR16][R8.64], R31 ;  /* 0x0000001f08001986 */ /* 0x0003e2000c101910 */
[----:B------:R-:W-:Y:S01]  /*cf50*/  LEA.HI.X.SX32 R41, R14, R3, 0x2, P6 ;  /* 0x000000030e297211 */ /* 0x000fe200030f16ff */
[----:B------:R-:W-:Y:S08]  /*cf60*/  @!P0 EXIT ;  /* 0x000000000000894d */ /* 0x000ff00003800000 */
[----:B------:R-:W-:Y:S01]  /*cf70*/  STG.E desc[UR16][R40.64], R35 ;  /* 0x0000002328007986 */ /* 0x000fe2000c101910 */
[----:B------:R-:W-:Y:S05]  /*cf80*/  EXIT ;  /* 0x000000000000794d */ /* 0x000fea0003800000 */
.L_x_2:
[----:B------:R-:W-:-:S00]  /*cf90*/  BRA `(.L_x_2) ;  /* 0xfffffffc00fc7947 */ /* 0x000fc0000383ffff */
[----:B------:R-:W-:-:S00]  /*cfa0*/  NOP ;  /* 0x0000000000007918 */ /* 0x000fc00000000000 */
        /* <DEDUP_REMOVED lines=13> */
.L_x_3:


//--------------------- .nv.shared.matmul_kernel  --------------------------
	.section	.nv.shared.matmul_kernel,"aw",@nobits
	.sectionflags	@""
	.align	16
	.zero		1024


//--------------------- .nv.shared.reserved.0     --------------------------
	.section	.nv.shared.reserved.0,"aw",@nobits
	.weak		__nv_reservedSMEM_offset_0_alias
	.size		__nv_reservedSMEM_offset_0_alias, 0, 0
	.other		__nv_reservedSMEM_offset_0_alias,@"STO_CUDA_RESERVED_SHARED STV_DEFAULT"
__nv_reservedSMEM_offset_0_alias:
	.zero		0


//--------------------- .nv.constant0.matmul_kernel --------------------------
	.section	.nv.constant0.matmul_kernel,"a",@progbits
	.sectionflags	@""
	.align	4
.nv.constant0.matmul_kernel:
	.zero		608


//--------------------- SYMBOLS --------------------------

	.type		.nv.reservedSmem.offset0,@object
	.size		.nv.reservedSmem.offset0,0x4
